	.version 1.4
	.target sm_10, map_f64_to_f32
	// compiled with /usr/local/cuda-5.5/open64/lib//be
	// nvopencc 4.1 built on 2013-05-09

	//-----------------------------------------------------------
	// Compiling /tmp/tmpxft_00001381_00000000-9_Spoc_kernels.cpp3.i (/tmp/ccBI#.4MRAkP)
	//-----------------------------------------------------------

	//-----------------------------------------------------------
	// Options:
	//-----------------------------------------------------------
	//  Target:ptx, ISA:sm_10, Endian:little, Pointer Size:64
	//  -O3	(Optimization level)
	//  -g0	(Debug level)
	//  -m2	(Report advisories)
	//-----------------------------------------------------------

	.file	1	"<command-line>"
	.file	2	"/tmp/tmpxft_00001381_00000000-8_Spoc_kernels.cudafe2.gpu"
	.file	3	"/usr/lib/gcc/x86_64-linux-gnu/4.7/include/stddef.h"
	.file	4	"/usr/local/cuda-5.5/bin/../targets/x86_64-linux/include/crt/device_runtime.h"
	.file	5	"/usr/local/cuda-5.5/bin/../targets/x86_64-linux/include/host_defines.h"
	.file	6	"/usr/local/cuda-5.5/bin/../targets/x86_64-linux/include/builtin_types.h"
	.file	7	"/usr/local/cuda-5.5/bin/../targets/x86_64-linux/include/device_types.h"
	.file	8	"/usr/local/cuda-5.5/bin/../targets/x86_64-linux/include/driver_types.h"
	.file	9	"/usr/local/cuda-5.5/bin/../targets/x86_64-linux/include/surface_types.h"
	.file	10	"/usr/local/cuda-5.5/bin/../targets/x86_64-linux/include/texture_types.h"
	.file	11	"/usr/local/cuda-5.5/bin/../targets/x86_64-linux/include/vector_types.h"
	.file	12	"/usr/local/cuda-5.5/bin/../targets/x86_64-linux/include/device_launch_parameters.h"
	.file	13	"/usr/local/cuda-5.5/bin/../targets/x86_64-linux/include/crt/storage_class.h"
	.file	14	"Spoc_kernels.cu"
	.file	15	"/usr/local/cuda-5.5/bin/../targets/x86_64-linux/include/common_functions.h"
	.file	16	"/usr/local/cuda-5.5/bin/../targets/x86_64-linux/include/math_functions.h"
	.file	17	"/usr/local/cuda-5.5/bin/../targets/x86_64-linux/include/math_constants.h"
	.file	18	"/usr/local/cuda-5.5/bin/../targets/x86_64-linux/include/device_functions.h"
	.file	19	"/usr/local/cuda-5.5/bin/../targets/x86_64-linux/include/sm_11_atomic_functions.h"
	.file	20	"/usr/local/cuda-5.5/bin/../targets/x86_64-linux/include/sm_12_atomic_functions.h"
	.file	21	"/usr/local/cuda-5.5/bin/../targets/x86_64-linux/include/sm_13_double_functions.h"
	.file	22	"/usr/local/cuda-5.5/bin/../targets/x86_64-linux/include/sm_20_atomic_functions.h"
	.file	23	"/usr/local/cuda-5.5/bin/../targets/x86_64-linux/include/sm_32_atomic_functions.h"
	.file	24	"/usr/local/cuda-5.5/bin/../targets/x86_64-linux/include/sm_35_atomic_functions.h"
	.file	25	"/usr/local/cuda-5.5/bin/../targets/x86_64-linux/include/sm_20_intrinsics.h"
	.file	26	"/usr/local/cuda-5.5/bin/../targets/x86_64-linux/include/sm_30_intrinsics.h"
	.file	27	"/usr/local/cuda-5.5/bin/../targets/x86_64-linux/include/sm_32_intrinsics.h"
	.file	28	"/usr/local/cuda-5.5/bin/../targets/x86_64-linux/include/sm_35_intrinsics.h"
	.file	29	"/usr/local/cuda-5.5/bin/../targets/x86_64-linux/include/surface_functions.h"
	.file	30	"/usr/local/cuda-5.5/bin/../targets/x86_64-linux/include/texture_fetch_functions.h"
	.file	31	"/usr/local/cuda-5.5/bin/../targets/x86_64-linux/include/texture_indirect_functions.h"
	.file	32	"/usr/local/cuda-5.5/bin/../targets/x86_64-linux/include/surface_indirect_functions.h"
	.file	33	"/usr/local/cuda-5.5/bin/../targets/x86_64-linux/include/math_functions_dbl_ptx1.h"


	.entry vec_add (
		.param .u64 __cudaparm_vec_add_A,
		.param .u64 __cudaparm_vec_add_B,
		.param .u64 __cudaparm_vec_add_C,
		.param .s32 __cudaparm_vec_add_N)
	{
	.reg .u16 %rh<4>;
	.reg .u32 %r<5>;
	.reg .u64 %rd<10>;
	.reg .f32 %f<5>;
	.loc	14	40	0
$LDWbegin_vec_add:
	.loc	14	44	0
	cvt.u32.u16 	%r1, %tid.x;
	mov.u16 	%rh1, %ctaid.x;
	mov.u16 	%rh2, %ntid.x;
	mul.wide.u16 	%r2, %rh1, %rh2;
	add.u32 	%r3, %r1, %r2;
	cvt.s64.s32 	%rd1, %r3;
	mul.wide.s32 	%rd2, %r3, 4;
	ld.param.u64 	%rd3, [__cudaparm_vec_add_A];
	add.u64 	%rd4, %rd3, %rd2;
	ld.global.f32 	%f1, [%rd4+0];
	ld.param.u64 	%rd5, [__cudaparm_vec_add_B];
	add.u64 	%rd6, %rd5, %rd2;
	ld.global.f32 	%f2, [%rd6+0];
	add.f32 	%f3, %f1, %f2;
	ld.param.u64 	%rd7, [__cudaparm_vec_add_C];
	add.u64 	%rd8, %rd7, %rd2;
	st.global.f32 	[%rd8+0], %f3;
	.loc	14	45	0
	exit;
$LDWend_vec_add:
	} // vec_add

	.entry vec_mult (
		.param .u64 __cudaparm_vec_mult_A,
		.param .u64 __cudaparm_vec_mult_B,
		.param .u64 __cudaparm_vec_mult_C,
		.param .s32 __cudaparm_vec_mult_N)
	{
	.reg .u16 %rh<4>;
	.reg .u32 %r<5>;
	.reg .u64 %rd<10>;
	.reg .f32 %f<5>;
	.loc	14	47	0
$LDWbegin_vec_mult:
	.loc	14	51	0
	cvt.u32.u16 	%r1, %tid.x;
	mov.u16 	%rh1, %ctaid.x;
	mov.u16 	%rh2, %ntid.x;
	mul.wide.u16 	%r2, %rh1, %rh2;
	add.u32 	%r3, %r1, %r2;
	cvt.s64.s32 	%rd1, %r3;
	mul.wide.s32 	%rd2, %r3, 4;
	ld.param.u64 	%rd3, [__cudaparm_vec_mult_A];
	add.u64 	%rd4, %rd3, %rd2;
	ld.global.f32 	%f1, [%rd4+0];
	ld.param.u64 	%rd5, [__cudaparm_vec_mult_B];
	add.u64 	%rd6, %rd5, %rd2;
	ld.global.f32 	%f2, [%rd6+0];
	mul.f32 	%f3, %f1, %f2;
	ld.param.u64 	%rd7, [__cudaparm_vec_mult_C];
	add.u64 	%rd8, %rd7, %rd2;
	st.global.f32 	[%rd8+0], %f3;
	.loc	14	52	0
	exit;
$LDWend_vec_mult:
	} // vec_mult

	.entry vec_div (
		.param .u64 __cudaparm_vec_div_A,
		.param .u64 __cudaparm_vec_div_B,
		.param .u64 __cudaparm_vec_div_C,
		.param .s32 __cudaparm_vec_div_N)
	{
	.reg .u16 %rh<4>;
	.reg .u32 %r<5>;
	.reg .u64 %rd<10>;
	.reg .f32 %f<5>;
	.loc	14	54	0
$LDWbegin_vec_div:
	.loc	14	58	0
	cvt.u32.u16 	%r1, %tid.x;
	mov.u16 	%rh1, %ctaid.x;
	mov.u16 	%rh2, %ntid.x;
	mul.wide.u16 	%r2, %rh1, %rh2;
	add.u32 	%r3, %r1, %r2;
	cvt.s64.s32 	%rd1, %r3;
	mul.wide.s32 	%rd2, %r3, 4;
	ld.param.u64 	%rd3, [__cudaparm_vec_div_A];
	add.u64 	%rd4, %rd3, %rd2;
	ld.global.f32 	%f1, [%rd4+0];
	ld.param.u64 	%rd5, [__cudaparm_vec_div_B];
	add.u64 	%rd6, %rd5, %rd2;
	ld.global.f32 	%f2, [%rd6+0];
	div.full.f32 	%f3, %f1, %f2;
	ld.param.u64 	%rd7, [__cudaparm_vec_div_C];
	add.u64 	%rd8, %rd7, %rd2;
	st.global.f32 	[%rd8+0], %f3;
	.loc	14	59	0
	exit;
$LDWend_vec_div:
	} // vec_div

	.entry vec_sub (
		.param .u64 __cudaparm_vec_sub_A,
		.param .u64 __cudaparm_vec_sub_B,
		.param .u64 __cudaparm_vec_sub_C,
		.param .s32 __cudaparm_vec_sub_N)
	{
	.reg .u16 %rh<4>;
	.reg .u32 %r<5>;
	.reg .u64 %rd<10>;
	.reg .f32 %f<5>;
	.loc	14	61	0
$LDWbegin_vec_sub:
	.loc	14	65	0
	cvt.u32.u16 	%r1, %tid.x;
	mov.u16 	%rh1, %ctaid.x;
	mov.u16 	%rh2, %ntid.x;
	mul.wide.u16 	%r2, %rh1, %rh2;
	add.u32 	%r3, %r1, %r2;
	cvt.s64.s32 	%rd1, %r3;
	mul.wide.s32 	%rd2, %r3, 4;
	ld.param.u64 	%rd3, [__cudaparm_vec_sub_A];
	add.u64 	%rd4, %rd3, %rd2;
	ld.global.f32 	%f1, [%rd4+0];
	ld.param.u64 	%rd5, [__cudaparm_vec_sub_B];
	add.u64 	%rd6, %rd5, %rd2;
	ld.global.f32 	%f2, [%rd6+0];
	sub.f32 	%f3, %f1, %f2;
	ld.param.u64 	%rd7, [__cudaparm_vec_sub_C];
	add.u64 	%rd8, %rd7, %rd2;
	st.global.f32 	[%rd8+0], %f3;
	.loc	14	66	0
	exit;
$LDWend_vec_sub:
	} // vec_sub

	.entry vec_fma (
		.param .u64 __cudaparm_vec_fma_A,
		.param .u64 __cudaparm_vec_fma_B,
		.param .u64 __cudaparm_vec_fma_C,
		.param .u64 __cudaparm_vec_fma_D,
		.param .s32 __cudaparm_vec_fma_N)
	{
	.reg .u16 %rh<4>;
	.reg .u32 %r<5>;
	.reg .u64 %rd<12>;
	.reg .f32 %f<6>;
	.loc	14	69	0
$LDWbegin_vec_fma:
	.loc	14	73	0
	cvt.u32.u16 	%r1, %tid.x;
	mov.u16 	%rh1, %ctaid.x;
	mov.u16 	%rh2, %ntid.x;
	mul.wide.u16 	%r2, %rh1, %rh2;
	add.u32 	%r3, %r1, %r2;
	cvt.s64.s32 	%rd1, %r3;
	mul.wide.s32 	%rd2, %r3, 4;
	ld.param.u64 	%rd3, [__cudaparm_vec_fma_A];
	add.u64 	%rd4, %rd3, %rd2;
	ld.global.f32 	%f1, [%rd4+0];
	ld.param.u64 	%rd5, [__cudaparm_vec_fma_B];
	add.u64 	%rd6, %rd5, %rd2;
	ld.global.f32 	%f2, [%rd6+0];
	ld.param.u64 	%rd7, [__cudaparm_vec_fma_C];
	add.u64 	%rd8, %rd7, %rd2;
	ld.global.f32 	%f3, [%rd8+0];
	mad.f32 	%f4, %f2, %f3, %f1;
	ld.param.u64 	%rd9, [__cudaparm_vec_fma_D];
	add.u64 	%rd10, %rd9, %rd2;
	st.global.f32 	[%rd10+0], %f4;
	.loc	14	74	0
	exit;
$LDWend_vec_fma:
	} // vec_fma

	.entry vec_add_64 (
		.param .u64 __cudaparm_vec_add_64_A,
		.param .u64 __cudaparm_vec_add_64_B,
		.param .u64 __cudaparm_vec_add_64_C,
		.param .s32 __cudaparm_vec_add_64_N)
	{
	.reg .u16 %rh<4>;
	.reg .u32 %r<5>;
	.reg .u64 %rd<10>;
	.reg .f64 %fd<5>;
	.loc	14	77	0
$LDWbegin_vec_add_64:
	.loc	14	81	0
	cvt.u32.u16 	%r1, %tid.x;
	mov.u16 	%rh1, %ctaid.x;
	mov.u16 	%rh2, %ntid.x;
	mul.wide.u16 	%r2, %rh1, %rh2;
	add.u32 	%r3, %r1, %r2;
	cvt.s64.s32 	%rd1, %r3;
	mul.wide.s32 	%rd2, %r3, 8;
	ld.param.u64 	%rd3, [__cudaparm_vec_add_64_A];
	add.u64 	%rd4, %rd3, %rd2;
	ld.global.f64 	%fd1, [%rd4+0];
	ld.param.u64 	%rd5, [__cudaparm_vec_add_64_B];
	add.u64 	%rd6, %rd5, %rd2;
	ld.global.f64 	%fd2, [%rd6+0];
	add.f64 	%fd3, %fd1, %fd2;
	ld.param.u64 	%rd7, [__cudaparm_vec_add_64_C];
	add.u64 	%rd8, %rd7, %rd2;
	st.global.f64 	[%rd8+0], %fd3;
	.loc	14	82	0
	exit;
$LDWend_vec_add_64:
	} // vec_add_64

	.entry sum (
		.param .u64 __cudaparm_sum_vec1,
		.param .u64 __cudaparm_sum_result,
		.param .u64 __cudaparm_sum_tmp1,
		.param .s32 __cudaparm_sum_count)
	{
	.reg .u16 %rh<4>;
	.reg .u32 %r<29>;
	.reg .u64 %rd<20>;
	.reg .pred %p<7>;
	.loc	14	89	0
$LDWbegin_sum:
	ld.param.s32 	%r1, [__cudaparm_sum_count];
	shr.s32 	%r2, %r1, 31;
	mov.s32 	%r3, 1;
	and.b32 	%r4, %r2, %r3;
	add.s32 	%r5, %r4, %r1;
	shr.s32 	%r6, %r5, 1;
	mov.u16 	%rh1, %ctaid.x;
	mov.u16 	%rh2, %ntid.x;
	mul.wide.u16 	%r7, %rh1, %rh2;
	cvt.u32.u16 	%r8, %tid.x;
	add.u32 	%r9, %r8, %r7;
	setp.le.s32 	%p1, %r6, %r9;
	@%p1 bra 	$Lt_6_3586;
	.loc	14	95	0
	cvt.s64.s32 	%rd1, %r9;
	mul.wide.s32 	%rd2, %r9, 4;
	ld.param.u64 	%rd3, [__cudaparm_sum_vec1];
	add.u64 	%rd4, %rd2, %rd3;
	ld.global.s32 	%r10, [%rd4+0];
	add.s32 	%r11, %r6, %r9;
	cvt.s64.s32 	%rd5, %r11;
	mul.wide.s32 	%rd6, %r11, 4;
	add.u64 	%rd7, %rd3, %rd6;
	ld.global.s32 	%r12, [%rd7+0];
	add.s32 	%r13, %r10, %r12;
	ld.param.u64 	%rd8, [__cudaparm_sum_tmp1];
	add.u64 	%rd9, %rd8, %rd2;
	st.global.s32 	[%rd9+0], %r13;
$Lt_6_3586:
	.loc	14	96	0
	bar.sync 	0;
	.loc	14	98	0
	shr.s32 	%r14, %r6, 31;
	mov.s32 	%r15, 1;
	and.b32 	%r16, %r14, %r15;
	add.s32 	%r17, %r16, %r6;
	shr.s32 	%r18, %r17, 1;
	mov.s32 	%r19, %r18;
	mov.u32 	%r20, 0;
	setp.eq.u32 	%p2, %r18, %r20;
	@%p2 bra 	$Lt_6_4098;
$Lt_6_4610:
	setp.ge.u32 	%p3, %r9, %r19;
	@%p3 bra 	$Lt_6_4866;
	.loc	14	101	0
	cvt.s64.s32 	%rd10, %r9;
	mul.wide.s32 	%rd11, %r9, 4;
	ld.param.u64 	%rd12, [__cudaparm_sum_tmp1];
	add.u64 	%rd13, %rd11, %rd12;
	ld.global.s32 	%r21, [%rd13+0];
	add.u32 	%r22, %r9, %r19;
	cvt.u64.u32 	%rd14, %r22;
	mul.wide.u32 	%rd15, %r22, 4;
	add.u64 	%rd16, %rd12, %rd15;
	ld.global.s32 	%r23, [%rd16+0];
	add.s32 	%r24, %r21, %r23;
	st.global.s32 	[%rd13+0], %r24;
$Lt_6_4866:
	.loc	14	102	0
	bar.sync 	0;
	.loc	14	98	0
	shr.u32 	%r19, %r19, 1;
	mov.u32 	%r25, 0;
	setp.ne.u32 	%p4, %r19, %r25;
	@%p4 bra 	$Lt_6_4610;
$Lt_6_4098:
	mov.u32 	%r26, 0;
	setp.ne.s32 	%p5, %r9, %r26;
	@%p5 bra 	$Lt_6_5634;
	.loc	14	105	0
	ld.param.u64 	%rd17, [__cudaparm_sum_tmp1];
	ld.global.s32 	%r27, [%rd17+0];
	ld.param.u64 	%rd18, [__cudaparm_sum_result];
	st.global.s32 	[%rd18+0], %r27;
$Lt_6_5634:
	.loc	14	106	0
	exit;
$LDWend_sum:
	} // sum

	.entry spoc_max (
		.param .u64 __cudaparm_spoc_max_input,
		.param .u64 __cudaparm_spoc_max_output,
		.param .s32 __cudaparm_spoc_max_size)
	{
	.reg .u16 %rh<4>;
	.reg .u32 %r<11>;
	.reg .u64 %rd<5>;
	.reg .f32 %f<3>;
	.reg .f64 %fd<6>;
	.reg .pred %p<6>;
	.loc	14	109	0
$LDWbegin_spoc_max:
	cvt.u32.u16 	%r1, %tid.x;
	mov.u16 	%rh1, %ctaid.x;
	mov.u16 	%rh2, %ntid.x;
	mul.wide.u16 	%r2, %rh1, %rh2;
	add.u32 	%r3, %r1, %r2;
	mov.u32 	%r4, 0;
	setp.le.s32 	%p1, %r3, %r4;
	@%p1 bra 	$Lt_7_2818;
	bra.uni 	$LBB10_spoc_max;
$Lt_7_2818:
	.loc	14	113	0
	ld.param.u64 	%rd1, [__cudaparm_spoc_max_input];
	ld.global.f64 	%fd1, [%rd1+0];
	ld.param.s32 	%r5, [__cudaparm_spoc_max_size];
	mov.u32 	%r6, 1;
	setp.le.s32 	%p2, %r5, %r6;
	@%p2 bra 	$Lt_7_3330;
	ld.param.s32 	%r5, [__cudaparm_spoc_max_size];
	sub.s32 	%r7, %r5, 1;
	ld.param.u64 	%rd1, [__cudaparm_spoc_max_input];
	add.u64 	%rd2, %rd1, 8;
	mov.s32 	%r8, 1;
	mov.s32 	%r9, %r7;
$Lt_7_3842:
 //<loop> Loop body line 113, nesting depth: 1, estimated iterations: unknown
	.loc	14	116	0
	ld.global.f64 	%fd2, [%rd2+0];
	abs.f64 	%fd3, %fd2;
	cvt.rn.f32.f64 	%f1, %fd3;
	cvt.f64.f32 	%fd4, %f1;
	setp.gt.f64 	%p3, %fd4, %fd1;
	@!%p3 bra 	$Lt_7_4098;
	.loc	14	117	0
	mov.f64 	%fd1, %fd4;
$Lt_7_4098:
	add.s32 	%r8, %r8, 1;
	add.u64 	%rd2, %rd2, 8;
	.loc	14	113	0
	ld.param.s32 	%r5, [__cudaparm_spoc_max_size];
	.loc	14	117	0
	setp.ne.s32 	%p4, %r5, %r8;
	@%p4 bra 	$Lt_7_3842;
$Lt_7_3330:
	.loc	14	119	0
	ld.param.u64 	%rd3, [__cudaparm_spoc_max_output];
	st.global.f64 	[%rd3+0], %fd1;
$LBB10_spoc_max:
	.loc	14	120	0
	exit;
$LDWend_spoc_max:
	} // spoc_max

	.entry int_bubble_filter (
		.param .u64 __cudaparm_int_bubble_filter_input,
		.param .u64 __cudaparm_int_bubble_filter_vec1,
		.param .u64 __cudaparm_int_bubble_filter_output,
		.param .s32 __cudaparm_int_bubble_filter_count)
	{
	.reg .u16 %rh<4>;
	.reg .u32 %r<36>;
	.reg .u64 %rd<15>;
	.reg .pred %p<9>;
	.loc	14	126	0
$LDWbegin_int_bubble_filter:
	mov.u16 	%rh1, %ctaid.x;
	mov.u16 	%rh2, %ntid.x;
	mul.wide.u16 	%r1, %rh1, %rh2;
	cvt.u32.u16 	%r2, %tid.x;
	add.u32 	%r3, %r2, %r1;
	ld.param.s32 	%r4, [__cudaparm_int_bubble_filter_count];
	shr.s32 	%r5, %r4, 31;
	mov.s32 	%r6, 1;
	and.b32 	%r7, %r5, %r6;
	add.s32 	%r8, %r7, %r4;
	shr.s32 	%r9, %r8, 1;
	setp.gt.s32 	%p1, %r3, %r9;
	@%p1 bra 	$Lt_8_6146;
	.loc	14	133	0
	mul.lo.s32 	%r10, %r3, 2;
	cvt.s64.s32 	%rd1, %r10;
	mul.wide.s32 	%rd2, %r10, 4;
	ld.param.u64 	%rd3, [__cudaparm_int_bubble_filter_vec1];
	add.u64 	%rd4, %rd3, %rd2;
	ld.param.u64 	%rd5, [__cudaparm_int_bubble_filter_output];
	add.u64 	%rd6, %rd2, %rd5;
	ld.global.s32 	%r11, [%rd4+0];
	st.global.s32 	[%rd6+0], %r11;
	.loc	14	134	0
	ld.global.s32 	%r12, [%rd4+4];
	st.global.s32 	[%rd6+4], %r12;
	.loc	14	126	0
	ld.param.s32 	%r4, [__cudaparm_int_bubble_filter_count];
	.loc	14	134	0
	mul.lo.s32 	%r13, %r4, 2;
	mov.u32 	%r14, 0;
	setp.le.s32 	%p2, %r13, %r14;
	@%p2 bra 	$Lt_8_6658;
	mov.s32 	%r15, %r13;
	mov.s32 	%r16, 0;
	mov.s32 	%r17, 1;
	mov.s32 	%r18, %r15;
$Lt_8_7170:
 //<loop> Loop body line 134, nesting depth: 1, estimated iterations: unknown
	.loc	14	139	0
	mov.s32 	%r19, 0;
	set.eq.u32.s32 	%r20, %r17, %r19;
	neg.s32 	%r17, %r20;
	add.s32 	%r21, %r10, %r17;
	add.s32 	%r22, %r21, 1;
	setp.le.s32 	%p3, %r4, %r22;
	@%p3 bra 	$Lt_8_7426;
	.loc	14	143	0
	cvt.s64.s32 	%rd7, %r21;
	mul.wide.s32 	%rd8, %r21, 4;
	ld.param.u64 	%rd9, [__cudaparm_int_bubble_filter_input];
	add.u64 	%rd10, %rd9, %rd8;
	ld.global.s32 	%r23, [%rd10+0];
	mov.s32 	%r24, 0;
	setp.eq.s32 	%p4, %r23, %r24;
	@!%p4 bra 	$Lt_8_9474;
	ld.global.s32 	%r25, [%rd10+4];
	mov.u32 	%r26, 0;
	setp.eq.s32 	%p5, %r25, %r26;
	@%p5 bra 	$L_8_5634;
	.loc	14	145	0
	mov.s32 	%r27, 1;
	st.global.s32 	[%rd10+0], %r27;
	.loc	14	146	0
	mov.s32 	%r28, 0;
	st.global.s32 	[%rd10+4], %r28;
	.loc	14	147	0
	add.u64 	%rd11, %rd8, %rd5;
	ld.global.s32 	%r29, [%rd11+4];
	st.global.s32 	[%rd11+0], %r29;
	.loc	14	148	0
	mov.s32 	%r30, 0;
	st.global.s32 	[%rd11+4], %r30;
	bra.uni 	$L_8_5378;
$Lt_8_9474:
$L_8_5634:
	.loc	14	154	0
	@!%p4 bra 	$Lt_8_7938;
	.loc	14	153	0
	mov.s32 	%r31, 0;
	add.u64 	%rd12, %rd8, %rd5;
	st.global.s32 	[%rd12+0], %r31;
$Lt_8_7938:
	ld.global.s32 	%r32, [%rd10+4];
	mov.u32 	%r33, 0;
	setp.ne.s32 	%p6, %r32, %r33;
	@%p6 bra 	$Lt_8_8450;
	.loc	14	155	0
	mov.s32 	%r34, 0;
	add.u64 	%rd13, %rd8, %rd5;
	st.global.s32 	[%rd13+4], %r34;
$Lt_8_8450:
$L_8_5378:
$Lt_8_7426:
	.loc	14	158	0
	bar.sync 	0;
	add.s32 	%r16, %r16, 1;
	setp.ne.s32 	%p7, %r13, %r16;
	@%p7 bra 	$Lt_8_7170;
$Lt_8_6658:
$Lt_8_6146:
	.loc	14	161	0
	exit;
$LDWend_int_bubble_filter:
	} // int_bubble_filter



// ===== COMPILED SASS (sm_100) =====

	.target	sm_100

	.elftype	@"ET_EXEC"


//--------------------- .note.nv.tkinfo           --------------------------
	.section	.note.nv.tkinfo,"",@"SHT_NOTE"
	.sectionflags	@"SHF_NOTE_NV_TKINFO"
	.tkinfo
        /*0018*/ 	.word	0x00000002
        /*0030*/ 	.string	""
        /*0030*/ 	.string	"ptxas"
        /*0030*/ 	.string	"Cuda compilation tools, release 13.0, V13.0.88"
        /*0030*/ 	.string	"Build cuda_13.0.r13.0/compiler.36424714_0"
        /*0030*/ 	.string	"-arch sm_100 "



//--------------------- .note.nv.cuinfo           --------------------------
	.section	.note.nv.cuinfo,"",@"SHT_NOTE"
	.sectionflags	@"SHF_NOTE_NV_CUINFO"
        /*0018*/ 	.short	0x0002
        /*001a*/ 	.short	0x000a
        /*001c*/ 	.short	0x0082
	.zero		2


//--------------------- .nv.info                  --------------------------
	.section	.nv.info,"",@"SHT_CUDA_INFO"
	.align	4


	//----- nvinfo : EIATTR_REGCOUNT
	.align		4
        /*0000*/ 	.byte	0x04, 0x2f
        /*0002*/ 	.short	(.L_1 - .L_0)
	.align		4
.L_0:
        /*0004*/ 	.word	index@(vec_add)
        /*0008*/ 	.word	0x0000000c


	//----- nvinfo : EIATTR_FRAME_SIZE
	.align		4
.L_1:
        /*000c*/ 	.byte	0x04, 0x11
        /*000e*/ 	.short	(.L_3 - .L_2)
	.align		4
.L_2:
        /*0010*/ 	.word	index@(vec_add)
        /*0014*/ 	.word	0x00000000


	//----- nvinfo : EIATTR_REGCOUNT
	.align		4
.L_3:
        /*0018*/ 	.byte	0x04, 0x2f
        /*001a*/ 	.short	(.L_5 - .L_4)
	.align		4
.L_4:
        /*001c*/ 	.word	index@(vec_mult)
        /*0020*/ 	.word	0x0000000c


	//----- nvinfo : EIATTR_FRAME_SIZE
	.align		4
.L_5:
        /*0024*/ 	.byte	0x04, 0x11
        /*0026*/ 	.short	(.L_7 - .L_6)
	.align		4
.L_6:
        /*0028*/ 	.word	index@(vec_mult)
        /*002c*/ 	.word	0x00000000


	//----- nvinfo : EIATTR_REGCOUNT
	.align		4
.L_7:
        /*0030*/ 	.byte	0x04, 0x2f
        /*0032*/ 	.short	(.L_9 - .L_8)
	.align		4
.L_8:
        /*0034*/ 	.word	index@(vec_div)
        /*0038*/ 	.word	0x0000000e


	//----- nvinfo : EIATTR_FRAME_SIZE
	.align		4
.L_9:
        /*003c*/ 	.byte	0x04, 0x11
        /*003e*/ 	.short	(.L_11 - .L_10)
	.align		4
.L_10:
        /*0040*/ 	.word	index@(vec_div)
        /*0044*/ 	.word	0x00000000


	//----- nvinfo : EIATTR_REGCOUNT
	.align		4
.L_11:
        /*0048*/ 	.byte	0x04, 0x2f
        /*004a*/ 	.short	(.L_13 - .L_12)
	.align		4
.L_12:
        /*004c*/ 	.word	index@(vec_sub)
        /*0050*/ 	.word	0x0000000c


	//----- nvinfo : EIATTR_FRAME_SIZE
	.align		4
.L_13:
        /*0054*/ 	.byte	0x04, 0x11
        /*0056*/ 	.short	(.L_15 - .L_14)
	.align		4
.L_14:
        /*0058*/ 	.word	index@(vec_sub)
        /*005c*/ 	.word	0x00000000


	//----- nvinfo : EIATTR_REGCOUNT
	.align		4
.L_15:
        /*0060*/ 	.byte	0x04, 0x2f
        /*0062*/ 	.short	(.L_17 - .L_16)
	.align		4
.L_16:
        /*0064*/ 	.word	index@(vec_fma)
        /*0068*/ 	.word	0x0000000e


	//----- nvinfo : EIATTR_FRAME_SIZE
	.align		4
.L_17:
        /*006c*/ 	.byte	0x04, 0x11
        /*006e*/ 	.short	(.L_19 - .L_18)
	.align		4
.L_18:
        /*0070*/ 	.word	index@(vec_fma)
        /*0074*/ 	.word	0x00000000


	//----- nvinfo : EIATTR_REGCOUNT
	.align		4
.L_19:
        /*0078*/ 	.byte	0x04, 0x2f
        /*007a*/ 	.short	(.L_21 - .L_20)
	.align		4
.L_20:
        /*007c*/ 	.word	index@(vec_add_64)
        /*0080*/ 	.word	0x0000000e


	//----- nvinfo : EIATTR_FRAME_SIZE
	.align		4
.L_21:
        /*0084*/ 	.byte	0x04, 0x11
        /*0086*/ 	.short	(.L_23 - .L_22)
	.align		4
.L_22:
        /*0088*/ 	.word	index@(vec_add_64)
        /*008c*/ 	.word	0x00000000


	//----- nvinfo : EIATTR_REGCOUNT
	.align		4
.L_23:
        /*0090*/ 	.byte	0x04, 0x2f
        /*0092*/ 	.short	(.L_25 - .L_24)
	.align		4
.L_24:
        /*0094*/ 	.word	index@(sum)
        /*0098*/ 	.word	0x0000000e


	//----- nvinfo : EIATTR_FRAME_SIZE
	.align		4
.L_25:
        /*009c*/ 	.byte	0x04, 0x11
        /*009e*/ 	.short	(.L_27 - .L_26)
	.align		4
.L_26:
        /*00a0*/ 	.word	index@(sum)
        /*00a4*/ 	.word	0x00000000


	//----- nvinfo : EIATTR_REGCOUNT
	.align		4
.L_27:
        /*00a8*/ 	.byte	0x04, 0x2f
        /*00aa*/ 	.short	(.L_29 - .L_28)
	.align		4
.L_28:
        /*00ac*/ 	.word	index@(spoc_max)
        /*00b0*/ 	.word	0x00000014


	//----- nvinfo : EIATTR_FRAME_SIZE
	.align		4
.L_29:
        /*00b4*/ 	.byte	0x04, 0x11
        /*00b6*/ 	.short	(.L_31 - .L_30)
	.align		4
.L_30:
        /*00b8*/ 	.word	index@(spoc_max)
        /*00bc*/ 	.word	0x00000000


	//----- nvinfo : EIATTR_REGCOUNT
	.align		4
.L_31:
        /*00c0*/ 	.byte	0x04, 0x2f
        /*00c2*/ 	.short	(.L_33 - .L_32)
	.align		4
.L_32:
        /*00c4*/ 	.word	index@(int_bubble_filter)
        /*00c8*/ 	.word	0x00000012


	//----- nvinfo : EIATTR_FRAME_SIZE
	.align		4
.L_33:
        /*00cc*/ 	.byte	0x04, 0x11
        /*00ce*/ 	.short	(.L_35 - .L_34)
	.align		4
.L_34:
        /*00d0*/ 	.word	index@(int_bubble_filter)
        /*00d4*/ 	.word	0x00000000


	//----- nvinfo : EIATTR_MIN_STACK_SIZE
	.align		4
.L_35:
        /*00d8*/ 	.byte	0x04, 0x12
        /*00da*/ 	.short	(.L_37 - .L_36)
	.align		4
.L_36:
        /*00dc*/ 	.word	index@(int_bubble_filter)
        /*00e0*/ 	.word	0x00000000


	//----- nvinfo : EIATTR_MIN_STACK_SIZE
	.align		4
.L_37:
        /*00e4*/ 	.byte	0x04, 0x12
        /*00e6*/ 	.short	(.L_39 - .L_38)
	.align		4
.L_38:
        /*00e8*/ 	.word	index@(spoc_max)
        /*00ec*/ 	.word	0x00000000


	//----- nvinfo : EIATTR_MIN_STACK_SIZE
	.align		4
.L_39:
        /*00f0*/ 	.byte	0x04, 0x12
        /*00f2*/ 	.short	(.L_41 - .L_40)
	.align		4
.L_40:
        /*00f4*/ 	.word	index@(sum)
        /*00f8*/ 	.word	0x00000000


	//----- nvinfo : EIATTR_MIN_STACK_SIZE
	.align		4
.L_41:
        /*00fc*/ 	.byte	0x04, 0x12
        /*00fe*/ 	.short	(.L_43 - .L_42)
	.align		4
.L_42:
        /*0100*/ 	.word	index@(vec_add_64)
        /*0104*/ 	.word	0x00000000


	//----- nvinfo : EIATTR_MIN_STACK_SIZE
	.align		4
.L_43:
        /*0108*/ 	.byte	0x04, 0x12
        /*010a*/ 	.short	(.L_45 - .L_44)
	.align		4
.L_44:
        /*010c*/ 	.word	index@(vec_fma)
        /*0110*/ 	.word	0x00000000


	//----- nvinfo : EIATTR_MIN_STACK_SIZE
	.align		4
.L_45:
        /*0114*/ 	.byte	0x04, 0x12
        /*0116*/ 	.short	(.L_47 - .L_46)
	.align		4
.L_46:
        /*0118*/ 	.word	index@(vec_sub)
        /*011c*/ 	.word	0x00000000


	//----- nvinfo : EIATTR_MIN_STACK_SIZE
	.align		4
.L_47:
        /*0120*/ 	.byte	0x04, 0x12
        /*0122*/ 	.short	(.L_49 - .L_48)
	.align		4
.L_48:
        /*0124*/ 	.word	index@(vec_div)
        /*0128*/ 	.word	0x00000000


	//----- nvinfo : EIATTR_MIN_STACK_SIZE
	.align		4
.L_49:
        /*012c*/ 	.byte	0x04, 0x12
        /*012e*/ 	.short	(.L_51 - .L_50)
	.align		4
.L_50:
        /*0130*/ 	.word	index@(vec_mult)
        /*0134*/ 	.word	0x00000000


	//----- nvinfo : EIATTR_MIN_STACK_SIZE
	.align		4
.L_51:
        /*0138*/ 	.byte	0x04, 0x12
        /*013a*/ 	.short	(.L_53 - .L_52)
	.align		4
.L_52:
        /*013c*/ 	.word	index@(vec_add)
        /*0140*/ 	.word	0x00000000
.L_53:


//--------------------- .nv.compat                --------------------------
	.section	.nv.compat,"",@"SHT_CUDA_COMPAT_INFO"
	.align	4
        /*0000*/ 	.byte	0x02, 0x09, 0x00, 0x00, 0x02, 0x02, 0x01, 0x00, 0x02, 0x05, 0x05, 0x00, 0x03, 0x07, 0x01, 0x01
        /*0010*/ 	.byte	0x02, 0x03, 0x00, 0x00, 0x02, 0x06, 0x01, 0x00, 0x04, 0x0b, 0x08, 0x00, 0x01, 0x00, 0x00, 0x00
        /*0020*/ 	.byte	0x00, 0x00, 0x00, 0x00


//--------------------- .nv.info.int_bubble_filter --------------------------
	.section	.nv.info.int_bubble_filter,"",@"SHT_CUDA_INFO"
	.sectionflags	@""
	.align	4


	//----- nvinfo : EIATTR_CUDA_API_VERSION
	.align		4
        /*0000*/ 	.byte	0x04, 0x37
        /*0002*/ 	.short	(.L_55 - .L_54)
.L_54:
        /*0004*/ 	.word	0x00000082


	//----- nvinfo : EIATTR_KPARAM_INFO
	.align		4
.L_55:
        /*0008*/ 	.byte	0x04, 0x17
        /*000a*/ 	.short	(.L_57 - .L_56)
.L_56:
        /*000c*/ 	.word	0x00000000
        /*0010*/ 	.short	0x0003
        /*0012*/ 	.short	0x0018
        /*0014*/ 	.byte	0x00, 0xf0, 0x11, 0x00


	//----- nvinfo : EIATTR_KPARAM_INFO
	.align		4
.L_57:
        /*0018*/ 	.byte	0x04, 0x17
        /*001a*/ 	.short	(.L_59 - .L_58)
.L_58:
        /*001c*/ 	.word	0x00000000
        /*0020*/ 	.short	0x0002
        /*0022*/ 	.short	0x0010
        /*0024*/ 	.byte	0x00, 0xf0, 0x21, 0x00


	//----- nvinfo : EIATTR_KPARAM_INFO
	.align		4
.L_59:
        /*0028*/ 	.byte	0x04, 0x17
        /*002a*/ 	.short	(.L_61 - .L_60)
.L_60:
        /*002c*/ 	.word	0x00000000
        /*0030*/ 	.short	0x0001
        /*0032*/ 	.short	0x0008
        /*0034*/ 	.byte	0x00, 0xf0, 0x21, 0x00


	//----- nvinfo : EIATTR_KPARAM_INFO
	.align		4
.L_61:
        /*0038*/ 	.byte	0x04, 0x17
        /*003a*/ 	.short	(.L_63 - .L_62)
.L_62:
        /*003c*/ 	.word	0x00000000
        /*0040*/ 	.short	0x0000
        /*0042*/ 	.short	0x0000
        /*0044*/ 	.byte	0x00, 0xf0, 0x21, 0x00


	//----- nvinfo : EIATTR_SPARSE_MMA_MASK
	.align		4
.L_63:
        /*0048*/ 	.byte	0x03, 0x50
        /*004a*/ 	.short	0x0000


	//----- nvinfo : EIATTR_MAXREG_COUNT
	.align		4
        /*004c*/ 	.byte	0x03, 0x1b
        /*004e*/ 	.short	0x00ff


	//----- nvinfo : EIATTR_NUM_BARRIERS
	.align		4
        /*0050*/ 	.byte	0x02, 0x4c
        /*0052*/ 	.byte	0x01
	.zero		1


	//----- nvinfo : EIATTR_MERCURY_ISA_VERSION
	.align		4
        /*0054*/ 	.byte	0x03, 0x5f
        /*0056*/ 	.short	0x0101


	//----- nvinfo : EIATTR_VRC_CTA_INIT_COUNT
	.align		4
        /*0058*/ 	.byte	0x02, 0x4a
	.zero		1
	.zero		1


	//----- nvinfo : EIATTR_EXIT_INSTR_OFFSETS
	.align		4
        /*005c*/ 	.byte	0x04, 0x1c
        /*005e*/ 	.short	(.L_65 - .L_64)


	//   ....[0]....
.L_64:
        /*0060*/ 	.word	0x000000e0


	//   ....[1]....
        /*0064*/ 	.word	0x000001b0


	//   ....[2]....
        /*0068*/ 	.word	0x00000490


	//----- nvinfo : EIATTR_CRS_STACK_SIZE
	.align		4
.L_65:
        /*006c*/ 	.byte	0x04, 0x1e
        /*006e*/ 	.short	(.L_67 - .L_66)
.L_66:
        /*0070*/ 	.word	0x00000000


	//----- nvinfo : EIATTR_CBANK_PARAM_SIZE
	.align		4
.L_67:
        /*0074*/ 	.byte	0x03, 0x19
        /*0076*/ 	.short	0x001c


	//----- nvinfo : EIATTR_PARAM_CBANK
	.align		4
        /*0078*/ 	.byte	0x04, 0x0a
        /*007a*/ 	.short	(.L_69 - .L_68)
	.align		4
.L_68:
        /*007c*/ 	.word	index@(.nv.constant0.int_bubble_filter)
        /*0080*/ 	.short	0x0380
        /*0082*/ 	.short	0x001c


	//----- nvinfo : EIATTR_SW_WAR
	.align		4
.L_69:
        /*0084*/ 	.byte	0x04, 0x36
        /*0086*/ 	.short	(.L_71 - .L_70)
.L_70:
        /*0088*/ 	.word	0x00000008
.L_71:


//--------------------- .nv.info.spoc_max         --------------------------
	.section	.nv.info.spoc_max,"",@"SHT_CUDA_INFO"
	.sectionflags	@""
	.align	4


	//----- nvinfo : EIATTR_CUDA_API_VERSION
	.align		4
        /*0000*/ 	.byte	0x04, 0x37
        /*0002*/ 	.short	(.L_73 - .L_72)
.L_72:
        /*0004*/ 	.word	0x00000082


	//----- nvinfo : EIATTR_KPARAM_INFO
	.align		4
.L_73:
        /*0008*/ 	.byte	0x04, 0x17
        /*000a*/ 	.short	(.L_75 - .L_74)
.L_74:
        /*000c*/ 	.word	0x00000000
        /*0010*/ 	.short	0x0002
        /*0012*/ 	.short	0x0010
        /*0014*/ 	.byte	0x00, 0xf0, 0x11, 0x00


	//----- nvinfo : EIATTR_KPARAM_INFO
	.align		4
.L_75:
        /*0018*/ 	.byte	0x04, 0x17
        /*001a*/ 	.short	(.L_77 - .L_76)
.L_76:
        /*001c*/ 	.word	0x00000000
        /*0020*/ 	.short	0x0001
        /*0022*/ 	.short	0x0008
        /*0024*/ 	.byte	0x00, 0xf0, 0x21, 0x00


	//----- nvinfo : EIATTR_KPARAM_INFO
	.align		4
.L_77:
        /*0028*/ 	.byte	0x04, 0x17
        /*002a*/ 	.short	(.L_79 - .L_78)
.L_78:
        /*002c*/ 	.word	0x00000000
        /*0030*/ 	.short	0x0000
        /*0032*/ 	.short	0x0000
        /*0034*/ 	.byte	0x00, 0xf0, 0x21, 0x00


	//----- nvinfo : EIATTR_SPARSE_MMA_MASK
	.align		4
.L_79:
        /*0038*/ 	.byte	0x03, 0x50
        /*003a*/ 	.short	0x0000


	//----- nvinfo : EIATTR_MAXREG_COUNT
	.align		4
        /*003c*/ 	.byte	0x03, 0x1b
        /*003e*/ 	.short	0x00ff


	//----- nvinfo : EIATTR_MERCURY_ISA_VERSION
	.align		4
        /*0040*/ 	.byte	0x03, 0x5f
        /*0042*/ 	.short	0x0101


	//----- nvinfo : EIATTR_VRC_CTA_INIT_COUNT
	.align		4
        /*0044*/ 	.byte	0x02, 0x4a
	.zero		1
	.zero		1


	//----- nvinfo : EIATTR_EXIT_INSTR_OFFSETS
	.align		4
        /*0048*/ 	.byte	0x04, 0x1c
        /*004a*/ 	.short	(.L_81 - .L_80)


	//   ....[0]....
.L_80:
        /*004c*/ 	.word	0x00000090


	//   ....[1]....
        /*0050*/ 	.word	0x00000670


	//----- nvinfo : EIATTR_CBANK_PARAM_SIZE
	.align		4
.L_81:
        /*0054*/ 	.byte	0x03, 0x19
        /*0056*/ 	.short	0x0014


	//----- nvinfo : EIATTR_PARAM_CBANK
	.align		4
        /*0058*/ 	.byte	0x04, 0x0a
        /*005a*/ 	.short	(.L_83 - .L_82)
	.align		4
.L_82:
        /*005c*/ 	.word	index@(.nv.constant0.spoc_max)
        /*0060*/ 	.short	0x0380
        /*0062*/ 	.short	0x0014


	//----- nvinfo : EIATTR_SW_WAR
	.align		4
.L_83:
        /*0064*/ 	.byte	0x04, 0x36
        /*0066*/ 	.short	(.L_85 - .L_84)
.L_84:
        /*0068*/ 	.word	0x00000008
.L_85:


//--------------------- .nv.info.sum              --------------------------
	.section	.nv.info.sum,"",@"SHT_CUDA_INFO"
	.sectionflags	@""
	.align	4


	//----- nvinfo : EIATTR_CUDA_API_VERSION
	.align		4
        /*0000*/ 	.byte	0x04, 0x37
        /*0002*/ 	.short	(.L_87 - .L_86)
.L_86:
        /*0004*/ 	.word	0x00000082


	//----- nvinfo : EIATTR_KPARAM_INFO
	.align		4
.L_87:
        /*0008*/ 	.byte	0x04, 0x17
        /*000a*/ 	.short	(.L_89 - .L_88)
.L_88:
        /*000c*/ 	.word	0x00000000
        /*0010*/ 	.short	0x0003
        /*0012*/ 	.short	0x0018
        /*0014*/ 	.byte	0x00, 0xf0, 0x11, 0x00


	//----- nvinfo : EIATTR_KPARAM_INFO
	.align		4
.L_89:
        /*0018*/ 	.byte	0x04, 0x17
        /*001a*/ 	.short	(.L_91 - .L_90)
.L_90:
        /*001c*/ 	.word	0x00000000
        /*0020*/ 	.short	0x0002
        /*0022*/ 	.short	0x0010
        /*0024*/ 	.byte	0x00, 0xf0, 0x21, 0x00


	//----- nvinfo : EIATTR_KPARAM_INFO
	.align		4
.L_91:
        /*0028*/ 	.byte	0x04, 0x17
        /*002a*/ 	.short	(.L_93 - .L_92)
.L_92:
        /*002c*/ 	.word	0x00000000
        /*0030*/ 	.short	0x0001
        /*0032*/ 	.short	0x0008
        /*0034*/ 	.byte	0x00, 0xf0, 0x21, 0x00


	//----- nvinfo : EIATTR_KPARAM_INFO
	.align		4
.L_93:
        /*0038*/ 	.byte	0x04, 0x17
        /*003a*/ 	.short	(.L_95 - .L_94)
.L_94:
        /*003c*/ 	.word	0x00000000
        /*0040*/ 	.short	0x0000
        /*0042*/ 	.short	0x0000
        /*0044*/ 	.byte	0x00, 0xf0, 0x21, 0x00


	//----- nvinfo : EIATTR_SPARSE_MMA_MASK
	.align		4
.L_95:
        /*0048*/ 	.byte	0x03, 0x50
        /*004a*/ 	.short	0x0000


	//----- nvinfo : EIATTR_MAXREG_COUNT
	.align		4
        /*004c*/ 	.byte	0x03, 0x1b
        /*004e*/ 	.short	0x00ff


	//----- nvinfo : EIATTR_NUM_BARRIERS
	.align		4
        /*0050*/ 	.byte	0x02, 0x4c
        /*0052*/ 	.byte	0x01
	.zero		1


	//----- nvinfo : EIATTR_MERCURY_ISA_VERSION
	.align		4
        /*0054*/ 	.byte	0x03, 0x5f
        /*0056*/ 	.short	0x0101


	//----- nvinfo : EIATTR_VRC_CTA_INIT_COUNT
	.align		4
        /*0058*/ 	.byte	0x02, 0x4a
	.zero		1
	.zero		1


	//----- nvinfo : EIATTR_EXIT_INSTR_OFFSETS
	.align		4
        /*005c*/ 	.byte	0x04, 0x1c
        /*005e*/ 	.short	(.L_97 - .L_96)


	//   ....[0]....
.L_96:
        /*0060*/ 	.word	0x00000310


	//   ....[1]....
        /*0064*/ 	.word	0x00000360


	//----- nvinfo : EIATTR_CRS_STACK_SIZE
	.align		4
.L_97:
        /*0068*/ 	.byte	0x04, 0x1e
        /*006a*/ 	.short	(.L_99 - .L_98)
.L_98:
        /*006c*/ 	.word	0x00000000


	//----- nvinfo : EIATTR_CBANK_PARAM_SIZE
	.align		4
.L_99:
        /*0070*/ 	.byte	0x03, 0x19
        /*0072*/ 	.short	0x001c


	//----- nvinfo : EIATTR_PARAM_CBANK
	.align		4
        /*0074*/ 	.byte	0x04, 0x0a
        /*0076*/ 	.short	(.L_101 - .L_100)
	.align		4
.L_100:
        /*0078*/ 	.word	index@(.nv.constant0.sum)
        /*007c*/ 	.short	0x0380
        /*007e*/ 	.short	0x001c


	//----- nvinfo : EIATTR_SW_WAR
	.align		4
.L_101:
        /*0080*/ 	.byte	0x04, 0x36
        /*0082*/ 	.short	(.L_103 - .L_102)
.L_102:
        /*0084*/ 	.word	0x00000008
.L_103:


//--------------------- .nv.info.vec_add_64       --------------------------
	.section	.nv.info.vec_add_64,"",@"SHT_CUDA_INFO"
	.sectionflags	@""
	.align	4


	//----- nvinfo : EIATTR_CUDA_API_VERSION
	.align		4
        /*0000*/ 	.byte	0x04, 0x37
        /*0002*/ 	.short	(.L_105 - .L_104)
.L_104:
        /*0004*/ 	.word	0x00000082


	//----- nvinfo : EIATTR_KPARAM_INFO
	.align		4
.L_105:
        /*0008*/ 	.byte	0x04, 0x17
        /*000a*/ 	.short	(.L_107 - .L_106)
.L_106:
        /*000c*/ 	.word	0x00000000
        /*0010*/ 	.short	0x0003
        /*0012*/ 	.short	0x0018
        /*0014*/ 	.byte	0x00, 0xf0, 0x11, 0x00


	//----- nvinfo : EIATTR_KPARAM_INFO
	.align		4
.L_107:
        /*0018*/ 	.byte	0x04, 0x17
        /*001a*/ 	.short	(.L_109 - .L_108)
.L_108:
        /*001c*/ 	.word	0x00000000
        /*0020*/ 	.short	0x0002
        /*0022*/ 	.short	0x0010
        /*0024*/ 	.byte	0x00, 0xf0, 0x21, 0x00


	//----- nvinfo : EIATTR_KPARAM_INFO
	.align		4
.L_109:
        /*0028*/ 	.byte	0x04, 0x17
        /*002a*/ 	.short	(.L_111 - .L_110)
.L_110:
        /*002c*/ 	.word	0x00000000
        /*0030*/ 	.short	0x0001
        /*0032*/ 	.short	0x0008
        /*0034*/ 	.byte	0x00, 0xf0, 0x21, 0x00


	//----- nvinfo : EIATTR_KPARAM_INFO
	.align		4
.L_111:
        /*0038*/ 	.byte	0x04, 0x17
        /*003a*/ 	.short	(.L_113 - .L_112)
.L_112:
        /*003c*/ 	.word	0x00000000
        /*0040*/ 	.short	0x0000
        /*0042*/ 	.short	0x0000
        /*0044*/ 	.byte	0x00, 0xf0, 0x21, 0x00


	//----- nvinfo : EIATTR_SPARSE_MMA_MASK
	.align		4
.L_113:
        /*0048*/ 	.byte	0x03, 0x50
        /*004a*/ 	.short	0x0000


	//----- nvinfo : EIATTR_MAXREG_COUNT
	.align		4
        /*004c*/ 	.byte	0x03, 0x1b
        /*004e*/ 	.short	0x00ff


	//----- nvinfo : EIATTR_MERCURY_ISA_VERSION
	.align		4
        /*0050*/ 	.byte	0x03, 0x5f
        /*0052*/ 	.short	0x0101


	//----- nvinfo : EIATTR_VRC_CTA_INIT_COUNT
	.align		4
        /*0054*/ 	.byte	0x02, 0x4a
	.zero		1
	.zero		1


	//----- nvinfo : EIATTR_EXIT_INSTR_OFFSETS
	.align		4
        /*0058*/ 	.byte	0x04, 0x1c
        /*005a*/ 	.short	(.L_115 - .L_114)


	//   ....[0]....
.L_114:
        /*005c*/ 	.word	0x00000130


	//----- nvinfo : EIATTR_CBANK_PARAM_SIZE
	.align		4
.L_115:
        /*0060*/ 	.byte	0x03, 0x19
        /*0062*/ 	.short	0x001c


	//----- nvinfo : EIATTR_PARAM_CBANK
	.align		4
        /*0064*/ 	.byte	0x04, 0x0a
        /*0066*/ 	.short	(.L_117 - .L_116)
	.align		4
.L_116:
        /*0068*/ 	.word	index@(.nv.constant0.vec_add_64)
        /*006c*/ 	.short	0x0380
        /*006e*/ 	.short	0x001c


	//----- nvinfo : EIATTR_SW_WAR
	.align		4
.L_117:
        /*0070*/ 	.byte	0x04, 0x36
        /*0072*/ 	.short	(.L_119 - .L_118)
.L_118:
        /*0074*/ 	.word	0x00000008
.L_119:


//--------------------- .nv.info.vec_fma          --------------------------
	.section	.nv.info.vec_fma,"",@"SHT_CUDA_INFO"
	.sectionflags	@""
	.align	4


	//----- nvinfo : EIATTR_CUDA_API_VERSION
	.align		4
        /*0000*/ 	.byte	0x04, 0x37
        /*0002*/ 	.short	(.L_121 - .L_120)
.L_120:
        /*0004*/ 	.word	0x00000082


	//----- nvinfo : EIATTR_KPARAM_INFO
	.align		4
.L_121:
        /*0008*/ 	.byte	0x04, 0x17
        /*000a*/ 	.short	(.L_123 - .L_122)
.L_122:
        /*000c*/ 	.word	0x00000000
        /*0010*/ 	.short	0x0004
        /*0012*/ 	.short	0x0020
        /*0014*/ 	.byte	0x00, 0xf0, 0x11, 0x00


	//----- nvinfo : EIATTR_KPARAM_INFO
	.align		4
.L_123:
        /*0018*/ 	.byte	0x04, 0x17
        /*001a*/ 	.short	(.L_125 - .L_124)
.L_124:
        /*001c*/ 	.word	0x00000000
        /*0020*/ 	.short	0x0003
        /*0022*/ 	.short	0x0018
        /*0024*/ 	.byte	0x00, 0xf0, 0x21, 0x00


	//----- nvinfo : EIATTR_KPARAM_INFO
	.align		4
.L_125:
        /*0028*/ 	.byte	0x04, 0x17
        /*002a*/ 	.short	(.L_127 - .L_126)
.L_126:
        /*002c*/ 	.word	0x00000000
        /*0030*/ 	.short	0x0002
        /*0032*/ 	.short	0x0010
        /*0034*/ 	.byte	0x00, 0xf0, 0x21, 0x00


	//----- nvinfo : EIATTR_KPARAM_INFO
	.align		4
.L_127:
        /*0038*/ 	.byte	0x04, 0x17
        /*003a*/ 	.short	(.L_129 - .L_128)
.L_128:
        /*003c*/ 	.word	0x00000000
        /*0040*/ 	.short	0x0001
        /*0042*/ 	.short	0x0008
        /*0044*/ 	.byte	0x00, 0xf0, 0x21, 0x00


	//----- nvinfo : EIATTR_KPARAM_INFO
	.align		4
.L_129:
        /*0048*/ 	.byte	0x04, 0x17
        /*004a*/ 	.short	(.L_131 - .L_130)
.L_130:
        /*004c*/ 	.word	0x00000000
        /*0050*/ 	.short	0x0000
        /*0052*/ 	.short	0x0000
        /*0054*/ 	.byte	0x00, 0xf0, 0x21, 0x00


	//----- nvinfo : EIATTR_SPARSE_MMA_MASK
	.align		4
.L_131:
        /*0058*/ 	.byte	0x03, 0x50
        /*005a*/ 	.short	0x0000


	//----- nvinfo : EIATTR_MAXREG_COUNT
	.align		4
        /*005c*/ 	.byte	0x03, 0x1b
        /*005e*/ 	.short	0x00ff


	//----- nvinfo : EIATTR_MERCURY_ISA_VERSION
	.align		4
        /*0060*/ 	.byte	0x03, 0x5f
        /*0062*/ 	.short	0x0101


	//----- nvinfo : EIATTR_VRC_CTA_INIT_COUNT
	.align		4
        /*0064*/ 	.byte	0x02, 0x4a
	.zero		1
	.zero		1


	//----- nvinfo : EIATTR_EXIT_INSTR_OFFSETS
	.align		4
        /*0068*/ 	.byte	0x04, 0x1c
        /*006a*/ 	.short	(.L_133 - .L_132)


	//   ....[0]....
.L_132:
        /*006c*/ 	.word	0x00000160


	//----- nvinfo : EIATTR_CBANK_PARAM_SIZE
	.align		4
.L_133:
        /*0070*/ 	.byte	0x03, 0x19
        /*0072*/ 	.short	0x0024


	//----- nvinfo : EIATTR_PARAM_CBANK
	.align		4
        /*0074*/ 	.byte	0x04, 0x0a
        /*0076*/ 	.short	(.L_135 - .L_134)
	.align		4
.L_134:
        /*0078*/ 	.word	index@(.nv.constant0.vec_fma)
        /*007c*/ 	.short	0x0380
        /*007e*/ 	.short	0x0024


	//----- nvinfo : EIATTR_SW_WAR
	.align		4
.L_135:
        /*0080*/ 	.byte	0x04, 0x36
        /*0082*/ 	.short	(.L_137 - .L_136)
.L_136:
        /*0084*/ 	.word	0x00000008
.L_137:


//--------------------- .nv.info.vec_sub          --------------------------
	.section	.nv.info.vec_sub,"",@"SHT_CUDA_INFO"
	.sectionflags	@""
	.align	4


	//----- nvinfo : EIATTR_CUDA_API_VERSION
	.align		4
        /*0000*/ 	.byte	0x04, 0x37
        /*0002*/ 	.short	(.L_139 - .L_138)
.L_138:
        /*0004*/ 	.word	0x00000082


	//----- nvinfo : EIATTR_KPARAM_INFO
	.align		4
.L_139:
        /*0008*/ 	.byte	0x04, 0x17
        /*000a*/ 	.short	(.L_141 - .L_140)
.L_140:
        /*000c*/ 	.word	0x00000000
        /*0010*/ 	.short	0x0003
        /*0012*/ 	.short	0x0018
        /*0014*/ 	.byte	0x00, 0xf0, 0x11, 0x00


	//----- nvinfo : EIATTR_KPARAM_INFO
	.align		4
.L_141:
        /*0018*/ 	.byte	0x04, 0x17
        /*001a*/ 	.short	(.L_143 - .L_142)
.L_142:
        /*001c*/ 	.word	0x00000000
        /*0020*/ 	.short	0x0002
        /*0022*/ 	.short	0x0010
        /*0024*/ 	.byte	0x00, 0xf0, 0x21, 0x00


	//----- nvinfo : EIATTR_KPARAM_INFO
	.align		4
.L_143:
        /*0028*/ 	.byte	0x04, 0x17
        /*002a*/ 	.short	(.L_145 - .L_144)
.L_144:
        /*002c*/ 	.word	0x00000000
        /*0030*/ 	.short	0x0001
        /*0032*/ 	.short	0x0008
        /*0034*/ 	.byte	0x00, 0xf0, 0x21, 0x00


	//----- nvinfo : EIATTR_KPARAM_INFO
	.align		4
.L_145:
        /*0038*/ 	.byte	0x04, 0x17
        /*003a*/ 	.short	(.L_147 - .L_146)
.L_146:
        /*003c*/ 	.word	0x00000000
        /*0040*/ 	.short	0x0000
        /*0042*/ 	.short	0x0000
        /*0044*/ 	.byte	0x00, 0xf0, 0x21, 0x00


	//----- nvinfo : EIATTR_SPARSE_MMA_MASK
	.align		4
.L_147:
        /*0048*/ 	.byte	0x03, 0x50
        /*004a*/ 	.short	0x0000


	//----- nvinfo : EIATTR_MAXREG_COUNT
	.align		4
        /*004c*/ 	.byte	0x03, 0x1b
        /*004e*/ 	.short	0x00ff


	//----- nvinfo : EIATTR_MERCURY_ISA_VERSION
	.align		4
        /*0050*/ 	.byte	0x03, 0x5f
        /*0052*/ 	.short	0x0101


	//----- nvinfo : EIATTR_VRC_CTA_INIT_COUNT
	.align		4
        /*0054*/ 	.byte	0x02, 0x4a
	.zero		1
	.zero		1


	//----- nvinfo : EIATTR_EXIT_INSTR_OFFSETS
	.align		4
        /*0058*/ 	.byte	0x04, 0x1c
        /*005a*/ 	.short	(.L_149 - .L_148)


	//   ....[0]....
.L_148:
        /*005c*/ 	.word	0x00000130


	//----- nvinfo : EIATTR_CBANK_PARAM_SIZE
	.align		4
.L_149:
        /*0060*/ 	.byte	0x03, 0x19
        /*0062*/ 	.short	0x001c


	//----- nvinfo : EIATTR_PARAM_CBANK
	.align		4
        /*0064*/ 	.byte	0x04, 0x0a
        /*0066*/ 	.short	(.L_151 - .L_150)
	.align		4
.L_150:
        /*0068*/ 	.word	index@(.nv.constant0.vec_sub)
        /*006c*/ 	.short	0x0380
        /*006e*/ 	.short	0x001c


	//----- nvinfo : EIATTR_SW_WAR
	.align		4
.L_151:
        /*0070*/ 	.byte	0x04, 0x36
        /*0072*/ 	.short	(.L_153 - .L_152)
.L_152:
        /*0074*/ 	.word	0x00000008
.L_153:


//--------------------- .nv.info.vec_div          --------------------------
	.section	.nv.info.vec_div,"",@"SHT_CUDA_INFO"
	.sectionflags	@""
	.align	4


	//----- nvinfo : EIATTR_CUDA_API_VERSION
	.align		4
        /*0000*/ 	.byte	0x04, 0x37
        /*0002*/ 	.short	(.L_155 - .L_154)
.L_154:
        /*0004*/ 	.word	0x00000082


	//----- nvinfo : EIATTR_KPARAM_INFO
	.align		4
.L_155:
        /*0008*/ 	.byte	0x04, 0x17
        /*000a*/ 	.short	(.L_157 - .L_156)
.L_156:
        /*000c*/ 	.word	0x00000000
        /*0010*/ 	.short	0x0003
        /*0012*/ 	.short	0x0018
        /*0014*/ 	.byte	0x00, 0xf0, 0x11, 0x00


	//----- nvinfo : EIATTR_KPARAM_INFO
	.align		4
.L_157:
        /*0018*/ 	.byte	0x04, 0x17
        /*001a*/ 	.short	(.L_159 - .L_158)
.L_158:
        /*001c*/ 	.word	0x00000000
        /*0020*/ 	.short	0x0002
        /*0022*/ 	.short	0x0010
        /*0024*/ 	.byte	0x00, 0xf0, 0x21, 0x00


	//----- nvinfo : EIATTR_KPARAM_INFO
	.align		4
.L_159:
        /*0028*/ 	.byte	0x04, 0x17
        /*002a*/ 	.short	(.L_161 - .L_160)
.L_160:
        /*002c*/ 	.word	0x00000000
        /*0030*/ 	.short	0x0001
        /*0032*/ 	.short	0x0008
        /*0034*/ 	.byte	0x00, 0xf0, 0x21, 0x00


	//----- nvinfo : EIATTR_KPARAM_INFO
	.align		4
.L_161:
        /*0038*/ 	.byte	0x04, 0x17
        /*003a*/ 	.short	(.L_163 - .L_162)
.L_162:
        /*003c*/ 	.word	0x00000000
        /*0040*/ 	.short	0x0000
        /*0042*/ 	.short	0x0000
        /*0044*/ 	.byte	0x00, 0xf0, 0x21, 0x00


	//----- nvinfo : EIATTR_SPARSE_MMA_MASK
	.align		4
.L_163:
        /*0048*/ 	.byte	0x03, 0x50
        /*004a*/ 	.short	0x0000


	//----- nvinfo : EIATTR_MAXREG_COUNT
	.align		4
        /*004c*/ 	.byte	0x03, 0x1b
        /*004e*/ 	.short	0x00ff


	//----- nvinfo : EIATTR_MERCURY_ISA_VERSION
	.align		4
        /*0050*/ 	.byte	0x03, 0x5f
        /*0052*/ 	.short	0x0101


	//----- nvinfo : EIATTR_VRC_CTA_INIT_COUNT
	.align		4
        /*0054*/ 	.byte	0x02, 0x4a
	.zero		1
	.zero		1


	//----- nvinfo : EIATTR_EXIT_INSTR_OFFSETS
	.align		4
        /*0058*/ 	.byte	0x04, 0x1c
        /*005a*/ 	.short	(.L_165 - .L_164)


	//   ....[0]....
.L_164:
        /*005c*/ 	.word	0x00000170


	//----- nvinfo : EIATTR_CBANK_PARAM_SIZE
	.align		4
.L_165:
        /*0060*/ 	.byte	0x03, 0x19
        /*0062*/ 	.short	0x001c


	//----- nvinfo : EIATTR_PARAM_CBANK
	.align		4
        /*0064*/ 	.byte	0x04, 0x0a
        /*0066*/ 	.short	(.L_167 - .L_166)
	.align		4
.L_166:
        /*0068*/ 	.word	index@(.nv.constant0.vec_div)
        /*006c*/ 	.short	0x0380
        /*006e*/ 	.short	0x001c


	//----- nvinfo : EIATTR_SW_WAR
	.align		4
.L_167:
        /*0070*/ 	.byte	0x04, 0x36
        /*0072*/ 	.short	(.L_169 - .L_168)
.L_168:
        /*0074*/ 	.word	0x00000008
.L_169:


//--------------------- .nv.info.vec_mult         --------------------------
	.section	.nv.info.vec_mult,"",@"SHT_CUDA_INFO"
	.sectionflags	@""
	.align	4


	//----- nvinfo : EIATTR_CUDA_API_VERSION
	.align		4
        /*0000*/ 	.byte	0x04, 0x37
        /*0002*/ 	.short	(.L_171 - .L_170)
.L_170:
        /*0004*/ 	.word	0x00000082


	//----- nvinfo : EIATTR_KPARAM_INFO
	.align		4
.L_171:
        /*0008*/ 	.byte	0x04, 0x17
        /*000a*/ 	.short	(.L_173 - .L_172)
.L_172:
        /*000c*/ 	.word	0x00000000
        /*0010*/ 	.short	0x0003
        /*0012*/ 	.short	0x0018
        /*0014*/ 	.byte	0x00, 0xf0, 0x11, 0x00


	//----- nvinfo : EIATTR_KPARAM_INFO
	.align		4
.L_173:
        /*0018*/ 	.byte	0x04, 0x17
        /*001a*/ 	.short	(.L_175 - .L_174)
.L_174:
        /*001c*/ 	.word	0x00000000
        /*0020*/ 	.short	0x0002
        /*0022*/ 	.short	0x0010
        /*0024*/ 	.byte	0x00, 0xf0, 0x21, 0x00


	//----- nvinfo : EIATTR_KPARAM_INFO
	.align		4
.L_175:
        /*0028*/ 	.byte	0x04, 0x17
        /*002a*/ 	.short	(.L_177 - .L_176)
.L_176:
        /*002c*/ 	.word	0x00000000
        /*0030*/ 	.short	0x0001
        /*0032*/ 	.short	0x0008
        /*0034*/ 	.byte	0x00, 0xf0, 0x21, 0x00


	//----- nvinfo : EIATTR_KPARAM_INFO
	.align		4
.L_177:
        /*0038*/ 	.byte	0x04, 0x17
        /*003a*/ 	.short	(.L_179 - .L_178)
.L_178:
        /*003c*/ 	.word	0x00000000
        /*0040*/ 	.short	0x0000
        /*0042*/ 	.short	0x0000
        /*0044*/ 	.byte	0x00, 0xf0, 0x21, 0x00


	//----- nvinfo : EIATTR_SPARSE_MMA_MASK
	.align		4
.L_179:
        /*0048*/ 	.byte	0x03, 0x50
        /*004a*/ 	.short	0x0000


	//----- nvinfo : EIATTR_MAXREG_COUNT
	.align		4
        /*004c*/ 	.byte	0x03, 0x1b
        /*004e*/ 	.short	0x00ff


	//----- nvinfo : EIATTR_MERCURY_ISA_VERSION
	.align		4
        /*0050*/ 	.byte	0x03, 0x5f
        /*0052*/ 	.short	0x0101


	//----- nvinfo : EIATTR_VRC_CTA_INIT_COUNT
	.align		4
        /*0054*/ 	.byte	0x02, 0x4a
	.zero		1
	.zero		1


	//----- nvinfo : EIATTR_EXIT_INSTR_OFFSETS
	.align		4
        /*0058*/ 	.byte	0x04, 0x1c
        /*005a*/ 	.short	(.L_181 - .L_180)


	//   ....[0]....
.L_180:
        /*005c*/ 	.word	0x00000130


	//----- nvinfo : EIATTR_CBANK_PARAM_SIZE
	.align		4
.L_181:
        /*0060*/ 	.byte	0x03, 0x19
        /*0062*/ 	.short	0x001c


	//----- nvinfo : EIATTR_PARAM_CBANK
	.align		4
        /*0064*/ 	.byte	0x04, 0x0a
        /*0066*/ 	.short	(.L_183 - .L_182)
	.align		4
.L_182:
        /*0068*/ 	.word	index@(.nv.constant0.vec_mult)
        /*006c*/ 	.short	0x0380
        /*006e*/ 	.short	0x001c


	//----- nvinfo : EIATTR_SW_WAR
	.align		4
.L_183:
        /*0070*/ 	.byte	0x04, 0x36
        /*0072*/ 	.short	(.L_185 - .L_184)
.L_184:
        /*0074*/ 	.word	0x00000008
.L_185:


//--------------------- .nv.info.vec_add          --------------------------
	.section	.nv.info.vec_add,"",@"SHT_CUDA_INFO"
	.sectionflags	@""
	.align	4


	//----- nvinfo : EIATTR_CUDA_API_VERSION
	.align		4
        /*0000*/ 	.byte	0x04, 0x37
        /*0002*/ 	.short	(.L_187 - .L_186)
.L_186:
        /*0004*/ 	.word	0x00000082


	//----- nvinfo : EIATTR_KPARAM_INFO
	.align		4
.L_187:
        /*0008*/ 	.byte	0x04, 0x17
        /*000a*/ 	.short	(.L_189 - .L_188)
.L_188:
        /*000c*/ 	.word	0x00000000
        /*0010*/ 	.short	0x0003
        /*0012*/ 	.short	0x0018
        /*0014*/ 	.byte	0x00, 0xf0, 0x11, 0x00


	//----- nvinfo : EIATTR_KPARAM_INFO
	.align		4
.L_189:
        /*0018*/ 	.byte	0x04, 0x17
        /*001a*/ 	.short	(.L_191 - .L_190)
.L_190:
        /*001c*/ 	.word	0x00000000
        /*0020*/ 	.short	0x0002
        /*0022*/ 	.short	0x0010
        /*0024*/ 	.byte	0x00, 0xf0, 0x21, 0x00


	//----- nvinfo : EIATTR_KPARAM_INFO
	.align		4
.L_191:
        /*0028*/ 	.byte	0x04, 0x17
        /*002a*/ 	.short	(.L_193 - .L_192)
.L_192:
        /*002c*/ 	.word	0x00000000
        /*0030*/ 	.short	0x0001
        /*0032*/ 	.short	0x0008
        /*0034*/ 	.byte	0x00, 0xf0, 0x21, 0x00


	//----- nvinfo : EIATTR_KPARAM_INFO
	.align		4
.L_193:
        /*0038*/ 	.byte	0x04, 0x17
        /*003a*/ 	.short	(.L_195 - .L_194)
.L_194:
        /*003c*/ 	.word	0x00000000
        /*0040*/ 	.short	0x0000
        /*0042*/ 	.short	0x0000
        /*0044*/ 	.byte	0x00, 0xf0, 0x21, 0x00


	//----- nvinfo : EIATTR_SPARSE_MMA_MASK
	.align		4
.L_195:
        /*0048*/ 	.byte	0x03, 0x50
        /*004a*/ 	.short	0x0000


	//----- nvinfo : EIATTR_MAXREG_COUNT
	.align		4
        /*004c*/ 	.byte	0x03, 0x1b
        /*004e*/ 	.short	0x00ff


	//----- nvinfo : EIATTR_MERCURY_ISA_VERSION
	.align		4
        /*0050*/ 	.byte	0x03, 0x5f
        /*0052*/ 	.short	0x0101


	//----- nvinfo : EIATTR_VRC_CTA_INIT_COUNT
	.align		4
        /*0054*/ 	.byte	0x02, 0x4a
	.zero		1
	.zero		1


	//----- nvinfo : EIATTR_EXIT_INSTR_OFFSETS
	.align		4
        /*0058*/ 	.byte	0x04, 0x1c
        /*005a*/ 	.short	(.L_197 - .L_196)


	//   ....[0]....
.L_196:
        /*005c*/ 	.word	0x00000130


	//----- nvinfo : EIATTR_CBANK_PARAM_SIZE
	.align		4
.L_197:
        /*0060*/ 	.byte	0x03, 0x19
        /*0062*/ 	.short	0x001c


	//----- nvinfo : EIATTR_PARAM_CBANK
	.align		4
        /*0064*/ 	.byte	0x04, 0x0a
        /*0066*/ 	.short	(.L_199 - .L_198)
	.align		4
.L_198:
        /*0068*/ 	.word	index@(.nv.constant0.vec_add)
        /*006c*/ 	.short	0x0380
        /*006e*/ 	.short	0x001c


	//----- nvinfo : EIATTR_SW_WAR
	.align		4
.L_199:
        /*0070*/ 	.byte	0x04, 0x36
        /*0072*/ 	.short	(.L_201 - .L_200)
.L_200:
        /*0074*/ 	.word	0x00000008
.L_201:


//--------------------- .nv.callgraph             --------------------------
	.section	.nv.callgraph,"",@"SHT_CUDA_CALLGRAPH"
	.align	4
	.sectionentsize	8
	.align		4
        /*0000*/ 	.word	0x00000000
	.align		4
        /*0004*/ 	.word	0xffffffff
	.align		4
        /*0008*/ 	.word	0x00000000
	.align		4
        /*000c*/ 	.word	0xfffffffe
	.align		4
        /*0010*/ 	.word	0x00000000
	.align		4
        /*0014*/ 	.word	0xfffffffd
	.align		4
        /*0018*/ 	.word	0x00000000
	.align		4
        /*001c*/ 	.word	0xfffffffc


//--------------------- .text.int_bubble_filter   --------------------------
	.section	.text.int_bubble_filter,"ax",@progbits
	.align	128
.text.int_bubble_filter:
        .type           int_bubble_filter,@function
        .size           int_bubble_filter,(.L_x_23 - int_bubble_filter)
        .other          int_bubble_filter,@"STO_CUDA_ENTRY STV_DEFAULT"
int_bubble_filter:
[----:B------:R-:W-:Y:S01]  /*0000*/  LDC R1, c[0x0][0x37c] ;  /* 0x0000df00ff017b82 */ /* 0x000fe20000000800 */
[----:B------:R-:W0:Y:S01]  /*0010*/  S2R R0, SR_TID.X ;  /* 0x0000000000007919 */ /* 0x000e220000002100 */
[----:B------:R-:W1:Y:S06]  /*0020*/  LDCU UR7, c[0x0][0x398] ;  /* 0x00007300ff0777ac */ /* 0x000e6c0008000800 */
[----:B------:R-:W2:Y:S08]  /*0030*/  S2UR UR5, SR_CTAID.X ;  /* 0x00000000000579c3 */ /* 0x000eb00000002500 */
[----:B------:R-:W3:Y:S01]  /*0040*/  LDC R3, c[0x0][0x360] ;  /* 0x0000d800ff037b82 */ /* 0x000ee20000000800 */
[----:B-1----:R-:W-:-:S04]  /*0050*/  USHF.R.S32.HI UR4, URZ, 0x1f, UR7 ;  /* 0x0000001fff047899 */ /* 0x002fc80008011407 */
[----:B------:R-:W-:Y:S02]  /*0060*/  ULOP3.LUT UR4, UR4, 0x1, URZ, 0xc0, !UPT ;  /* 0x0000000104047892 */ /* 0x000fe4000f8ec0ff */
[----:B--2---:R-:W-:Y:S02]  /*0070*/  ULOP3.LUT UR5, UR5, 0xffff, URZ, 0xc0, !UPT ;  /* 0x0000ffff05057892 */ /* 0x004fe4000f8ec0ff */
[----:B------:R-:W-:Y:S01]  /*0080*/  UIADD3 UR4, UPT, UPT, UR4, UR7, URZ ;  /* 0x0000000704047290 */ /* 0x000fe2000fffe0ff */
[----:B0-----:R-:W-:-:S03]  /*0090*/  LOP3.LUT R0, R0, 0xffff, RZ, 0xc0, !PT ;  /* 0x0000ffff00007812 */ /* 0x001fc600078ec0ff */
[----:B------:R-:W-:Y:S01]  /*00a0*/  USHF.R.S32.HI UR4, URZ, 0x1, UR4 ;  /* 0x00000001ff047899 */ /* 0x000fe20008011404 */
[----:B---3--:R-:W-:-:S05]  /*00b0*/  LOP3.LUT R3, R3, 0xffff, RZ, 0xc0, !PT ;  /* 0x0000ffff03037812 */ /* 0x008fca00078ec0ff */
[----:B------:R-:W-:-:S05]  /*00c0*/  IMAD R0, R3, UR5, R0 ;  /* 0x0000000503007c24 */ /* 0x000fca000f8e0200 */
[----:B------:R-:W-:-:S13]  /*00d0*/  ISETP.GT.AND P0, PT, R0, UR4, PT ;  /* 0x0000000400007c0c */ /* 0x000fda000bf04270 */
[----:B------:R-:W-:Y:S05]  /*00e0*/  @P0 EXIT ;  /* 0x000000000000094d */ /* 0x000fea0003800000 */
[----:B------:R-:W0:Y:S01]  /*00f0*/  LDC.64 R2, c[0x0][0x388] ;  /* 0x0000e200ff027b82 */ /* 0x000e220000000a00 */
[----:B------:R-:W1:Y:S01]  /*0100*/  LDCU.64 UR8, c[0x0][0x358] ;  /* 0x00006b00ff0877ac */ /* 0x000e620008000a00 */
[----:B------:R-:W-:-:S06]  /*0110*/  IMAD.SHL.U32 R0, R0, 0x2, RZ ;  /* 0x0000000200007824 */ /* 0x000fcc00078e00ff */
[----:B------:R-:W2:Y:S01]  /*0120*/  LDC.64 R4, c[0x0][0x390] ;  /* 0x0000e400ff047b82 */ /* 0x000ea20000000a00 */
[----:B0-----:R-:W-:-:S05]  /*0130*/  IMAD.WIDE R2, R0, 0x4, R2 ;  /* 0x0000000400027825 */ /* 0x001fca00078e0202 */
[----:B-1----:R-:W3:Y:S01]  /*0140*/  LDG.E R7, desc[UR8][R2.64] ;  /* 0x0000000802077981 */ /* 0x002ee2000c1e1900 */
[----:B--2---:R-:W-:Y:S01]  /*0150*/  IMAD.WIDE R4, R0, 0x4, R4 ;  /* 0x0000000400047825 */ /* 0x004fe200078e0204 */
[----:B------:R-:W-:-:S06]  /*0160*/  USHF.L.U32 UR6, UR7, 0x1, URZ ;  /* 0x0000000107067899 */ /* 0x000fcc00080006ff */
[----:B------:R-:W-:Y:S01]  /*0170*/  ISETP.LT.AND P0, PT, RZ, UR6, PT ;  /* 0x00000006ff007c0c */ /* 0x000fe2000bf01270 */
[----:B---3--:R0:W-:Y:S04]  /*0180*/  STG.E desc[UR8][R4.64], R7 ;  /* 0x0000000704007986 */ /* 0x0081e8000c101908 */
[----:B------:R-:W2:Y:S04]  /*0190*/  LDG.E R9, desc[UR8][R2.64+0x4] ;  /* 0x0000040802097981 */ /* 0x000ea8000c1e1900 */
[----:B--2---:R0:W-:Y:S04]  /*01a0*/  STG.E desc[UR8][R4.64+0x4], R9 ;  /* 0x0000040904007986 */ /* 0x0041e8000c101908 */
[----:B------:R-:W-:Y:S05]  /*01b0*/  @!P0 EXIT ;  /* 0x000000000000894d */ /* 0x000fea0003800000 */
[----:B------:R-:W1:Y:S01]  /*01c0*/  LDC.64 R2, c[0x0][0x390] ;  /* 0x0000e400ff027b82 */ /* 0x000e620000000a00 */
[----:B------:R-:W2:Y:S01]  /*01d0*/  LDCU UR7, c[0x0][0x398] ;  /* 0x00007300ff0777ac */ /* 0x000ea20008000800 */
[----:B------:R-:W-:Y:S01]  /*01e0*/  UMOV UR4, URZ ;  /* 0x000000ff00047c82 */ /* 0x000fe20008000000 */
[----:B------:R-:W-:-:S05]  /*01f0*/  UMOV UR5, 0x1 ;  /* 0x0000000100057882 */ /* 0x000fca0000000000 */
[----:B0-----:R-:W0:Y:S02]  /*0200*/  LDC.64 R4, c[0x0][0x380] ;  /* 0x0000e000ff047b82 */ /* 0x001e240000000a00 */
.L_x_4:
[----:B------:R-:W-:Y:S01]  /*0210*/  UISETP.EQ.AND UP0, UPT, UR5, URZ, UPT ;  /* 0x000000ff0500728c */ /* 0x000fe2000bf02270 */
[----:B------:R-:W-:Y:S03]  /*0220*/  BSSY.RECONVERGENT B0, `(.L_x_0) ;  /* 0x0000021000007945 */ /* 0x000fe60003800200 */
[----:B------:R-:W-:-:S06]  /*0230*/  USEL UR5, URZ, 0xffffffff, !UP0 ;  /* 0xffffffffff057887 */ /* 0x000fcc000c000000 */
[----:B------:R-:W-:Y:S01]  /*0240*/  VIADD R15, R0, -UR5 ;  /* 0x80000005000f7c36 */ /* 0x000fe20008000000 */
[----:B------:R-:W-:-:S04]  /*0250*/  UIADD3 UR5, UPT, UPT, -UR5, URZ, URZ ;  /* 0x000000ff05057290 */ /* 0x000fc8000fffe1ff */
[----:B--23--:R-:W-:-:S04]  /*0260*/  IADD3 R6, PT, PT, R15, 0x1, RZ ;  /* 0x000000010f067810 */ /* 0x00cfc80007ffe0ff */
[----:B--2---:R-:W-:-:S13]  /*0270*/  ISETP.GE.AND P0, PT, R6, UR7, PT ;  /* 0x0000000706007c0c */ /* 0x004fda000bf06270 */
[----:B------:R-:W-:Y:S05]  /*0280*/  @P0 BRA `(.L_x_1) ;  /* 0x0000000000680947 */ /* 0x000fea0003800000 */
[----:B0-----:R-:W-:-:S05]  /*0290*/  IMAD.WIDE R8, R15, 0x4, R4 ;  /* 0x000000040f087825 */ /* 0x001fca00078e0204 */
[----:B------:R-:W2:Y:S01]  /*02a0*/  LDG.E R6, desc[UR8][R8.64] ;  /* 0x0000000808067981 */ /* 0x000ea2000c1e1900 */
[----:B------:R-:W-:Y:S01]  /*02b0*/  BSSY.RELIABLE B1, `(.L_x_2) ;  /* 0x000000f000017945 */ /* 0x000fe20003800100 */
[----:B--2---:R-:W-:-:S13]  /*02c0*/  ISETP.NE.AND P1, PT, R6, RZ, PT ;  /* 0x000000ff0600720c */ /* 0x004fda0003f25270 */
[----:B------:R-:W-:Y:S05]  /*02d0*/  @P1 BRA `(.L_x_3) ;  /* 0x0000000000301947 */ /* 0x000fea0003800000 */
[----:B------:R-:W2:Y:S02]  /*02e0*/  LDG.E R6, desc[UR8][R8.64+0x4] ;  /* 0x0000040808067981 */ /* 0x000ea4000c1e1900 */
[----:B--2---:R-:W-:-:S13]  /*02f0*/  ISETP.NE.AND P0, PT, R6, RZ, PT ;  /* 0x000000ff0600720c */ /* 0x004fda0003f05270 */
[----:B------:R-:W-:Y:S05]  /*0300*/  @P0 BREAK.RELIABLE B1 ;  /* 0x0000000000010942 */ /* 0x000fea0003800100 */
[----:B------:R-:W-:Y:S05]  /*0310*/  @!P0 BRA `(.L_x_3) ;  /* 0x0000000000208947 */ /* 0x000fea0003800000 */
[----:B------:R-:W-:Y:S02]  /*0320*/  HFMA2 R13, -RZ, RZ, 0, 5.9604644775390625e-08 ;  /* 0x00000001ff0d7431 */ /* 0x000fe400000001ff */
[----:B-1----:R-:W-:Y:S01]  /*0330*/  IMAD.WIDE R6, R15, 0x4, R2 ;  /* 0x000000040f067825 */ /* 0x002fe200078e0202 */
[----:B------:R2:W-:Y:S04]  /*0340*/  STG.E desc[UR8][R8.64+0x4], RZ ;  /* 0x000004ff08007986 */ /* 0x0005e8000c101908 */
[----:B------:R2:W-:Y:S04]  /*0350*/  STG.E desc[UR8][R8.64], R13 ;  /* 0x0000000d08007986 */ /* 0x0005e8000c101908 */
[----:B------:R-:W3:Y:S04]  /*0360*/  LDG.E R11, desc[UR8][R6.64+0x4] ;  /* 0x00000408060b7981 */ /* 0x000ee8000c1e1900 */
[----:B------:R2:W-:Y:S04]  /*0370*/  STG.E desc[UR8][R6.64+0x4], RZ ;  /* 0x000004ff06007986 */ /* 0x0005e8000c101908 */
[----:B---3--:R2:W-:Y:S01]  /*0380*/  STG.E desc[UR8][R6.64], R11 ;  /* 0x0000000b06007986 */ /* 0x0085e2000c101908 */
[----:B------:R-:W-:Y:S05]  /*0390*/  BRA `(.L_x_1) ;  /* 0x0000000000247947 */ /* 0x000fea0003800000 */
.L_x_3:
[----:B------:R-:W-:Y:S05]  /*03a0*/  BSYNC.RELIABLE B1 ;  /* 0x0000000000017941 */ /* 0x000fea0003800100 */
.L_x_2:
[----:B------:R-:W0:Y:S02]  /*03b0*/  @!P1 LDC.64 R6, c[0x0][0x390] ;  /* 0x0000e400ff069b82 */ /* 0x000e240000000a00 */
[----:B0-----:R-:W-:-:S05]  /*03c0*/  @!P1 IMAD.WIDE R6, R15, 0x4, R6 ;  /* 0x000000040f069825 */ /* 0x001fca00078e0206 */
[----:B------:R3:W-:Y:S04]  /*03d0*/  @!P1 STG.E desc[UR8][R6.64], RZ ;  /* 0x000000ff06009986 */ /* 0x0007e8000c101908 */
[----:B------:R-:W2:Y:S02]  /*03e0*/  LDG.E R8, desc[UR8][R8.64+0x4] ;  /* 0x0000040808087981 */ /* 0x000ea4000c1e1900 */
[----:B--2---:R-:W-:-:S13]  /*03f0*/  ISETP.NE.AND P0, PT, R8, RZ, PT ;  /* 0x000000ff0800720c */ /* 0x004fda0003f05270 */
[----:B------:R-:W0:Y:S02]  /*0400*/  @!P0 LDC.64 R10, c[0x0][0x390] ;  /* 0x0000e400ff0a8b82 */ /* 0x000e240000000a00 */
[----:B0-----:R-:W-:-:S05]  /*0410*/  @!P0 IMAD.WIDE R10, R15, 0x4, R10 ;  /* 0x000000040f0a8825 */ /* 0x001fca00078e020a */
[----:B------:R3:W-:Y:S02]  /*0420*/  @!P0 STG.E desc[UR8][R10.64+0x4], RZ ;  /* 0x000004ff0a008986 */ /* 0x0007e4000c101908 */
.L_x_1:
[----:B------:R-:W-:Y:S05]  /*0430*/  BSYNC.RECONVERGENT B0 ;  /* 0x0000000000007941 */ /* 0x000fea0003800200 */
.L_x_0:
[----:B------:R-:W-:Y:S05]  /*0440*/  WARPSYNC.ALL ;  /* 0x0000000000007948 */ /* 0x000fea0003800000 */
[----:B------:R-:W-:Y:S01]  /*0450*/  BAR.SYNC.DEFER_BLOCKING 0x0 ;  /* 0x0000000000007b1d */ /* 0x000fe20000010000 */
[----:B------:R-:W-:-:S04]  /*0460*/  UIADD3 UR4, UPT, UPT, UR4, 0x1, URZ ;  /* 0x0000000104047890 */ /* 0x000fc8000fffe0ff */
[----:B------:R-:W-:-:S09]  /*0470*/  UISETP.NE.AND UP0, UPT, UR6, UR4, UPT ;  /* 0x000000040600728c */ /* 0x000fd2000bf05270 */
[----:B------:R-:W-:Y:S05]  /*0480*/  BRA.U UP0, `(.L_x_4) ;  /* 0xfffffffd00607547 */ /* 0x000fea000b83ffff */
[----:B------:R-:W-:Y:S05]  /*0490*/  EXIT ;  /* 0x000000000000794d */ /* 0x000fea0003800000 */
.L_x_5:
[----:B------:R-:W-:-:S00]  /*04a0*/  BRA `(.L_x_5) ;  /* 0xfffffffc00fc7947 */ /* 0x000fc0000383ffff */
[----:B------:R-:W-:-:S00]  /*04b0*/  NOP ;  /* 0x0000000000007918 */ /* 0x000fc00000000000 */
        /* <DEDUP_REMOVED lines=12> */
.L_x_23:


//--------------------- .text.spoc_max            --------------------------
	.section	.text.spoc_max,"ax",@progbits
	.align	128
.text.spoc_max:
        .type           spoc_max,@function
        .size           spoc_max,(.L_x_24 - spoc_max)
        .other          spoc_max,@"STO_CUDA_ENTRY STV_DEFAULT"
spoc_max:
[----:B------:R-:W-:Y:S01]  /*0000*/  LDC R1, c[0x0][0x37c] ;  /* 0x0000df00ff017b82 */ /* 0x000fe20000000800 */
[----:B------:R-:W0:Y:S07]  /*0010*/  S2R R0, SR_TID.X ;  /* 0x0000000000007919 */ /* 0x000e2e0000002100 */
[----:B------:R-:W1:Y:S08]  /*0020*/  S2UR UR4, SR_CTAID.X ;  /* 0x00000000000479c3 */ /* 0x000e700000002500 */
[----:B------:R-:W2:Y:S01]  /*0030*/  LDC R3, c[0x0][0x360] ;  /* 0x0000d800ff037b82 */ /* 0x000ea20000000800 */
[----:B-1----:R-:W-:Y:S01]  /*0040*/  ULOP3.LUT UR4, UR4, 0xffff, URZ, 0xc0, !UPT ;  /* 0x0000ffff04047892 */ /* 0x002fe2000f8ec0ff */
[----:B0-----:R-:W-:-:S02]  /*0050*/  LOP3.LUT R0, R0, 0xffff, RZ, 0xc0, !PT ;  /* 0x0000ffff00007812 */ /* 0x001fc400078ec0ff */
[----:B--2---:R-:W-:-:S05]  /*0060*/  LOP3.LUT R3, R3, 0xffff, RZ, 0xc0, !PT ;  /* 0x0000ffff03037812 */ /* 0x004fca00078ec0ff */
[----:B------:R-:W-:-:S05]  /*0070*/  IMAD R0, R3, UR4, R0 ;  /* 0x0000000403007c24 */ /* 0x000fca000f8e0200 */
[----:B------:R-:W-:-:S13]  /*0080*/  ISETP.GT.AND P0, PT, R0, RZ, PT ;  /* 0x000000ff0000720c */ /* 0x000fda0003f04270 */
[----:B------:R-:W-:Y:S05]  /*0090*/  @P0 EXIT ;  /* 0x000000000000094d */ /* 0x000fea0003800000 */
[----:B------:R-:W0:Y:S01]  /*00a0*/  LDC.64 R2, c[0x0][0x380] ;  /* 0x0000e000ff027b82 */ /* 0x000e220000000a00 */
[----:B------:R-:W0:Y:S01]  /*00b0*/  LDCU.64 UR8, c[0x0][0x358] ;  /* 0x00006b00ff0877ac */ /* 0x000e220008000a00 */
[----:B------:R-:W1:Y:S01]  /*00c0*/  LDCU UR6, c[0x0][0x390] ;  /* 0x00007200ff0677ac */ /* 0x000e620008000800 */
[----:B0-----:R-:W5:Y:S01]  /*00d0*/  LDG.E.64 R2, desc[UR8][R2.64] ;  /* 0x0000000802027981 */ /* 0x001f62000c1e1b00 */
[----:B-1----:R-:W-:-:S09]  /*00e0*/  UISETP.GT.AND UP0, UPT, UR6, 0x1, UPT ;  /* 0x000000010600788c */ /* 0x002fd2000bf04270 */
[----:B------:R-:W-:Y:S05]  /*00f0*/  BRA.U !UP0, `(.L_x_6) ;  /* 0x0000000508547547 */ /* 0x000fea000b800000 */
[----:B------:R-:W0:Y:S01]  /*0100*/  LDCU.64 UR4, c[0x0][0x380] ;  /* 0x00007000ff0477ac */ /* 0x000e220008000a00 */
[----:B------:R-:W1:Y:S01]  /*0110*/  LDCU UR10, c[0x0][0x390] ;  /* 0x00007200ff0a77ac */ /* 0x000e620008000800 */
[----:B0-----:R-:W-:-:S04]  /*0120*/  UIADD3 UR4, UP0, UPT, UR4, 0x8, URZ ;  /* 0x0000000804047890 */ /* 0x001fc8000ff1e0ff */
[----:B------:R-:W-:Y:S02]  /*0130*/  UIADD3.X UR5, UPT, UPT, URZ, UR5, URZ, UP0, !UPT ;  /* 0x00000005ff057290 */ /* 0x000fe400087fe4ff */
[----:B------:R-:W-:Y:S01]  /*0140*/  UISETP.GT.AND UP0, UPT, UR6, 0x1, UPT ;  /* 0x000000010600788c */ /* 0x000fe2000bf04270 */
[----:B------:R-:W-:Y:S01]  /*0150*/  IMAD.U32 R0, RZ, RZ, UR4 ;  /* 0x00000004ff007e24 */ /* 0x000fe2000f8e00ff */
[----:B------:R-:W-:Y:S02]  /*0160*/  UMOV UR4, 0x1 ;  /* 0x0000000100047882 */ /* 0x000fe40000000000 */
[----:B------:R-:W-:-:S05]  /*0170*/  IMAD.U32 R13, RZ, RZ, UR5 ;  /* 0x00000005ff0d7e24 */ /* 0x000fca000f8e00ff */
[----:B-1----:R-:W-:Y:S05]  /*0180*/  BRA.U !UP0, `(.L_x_7) ;  /* 0x0000000108fc7547 */ /* 0x002fea000b800000 */
[----:B------:R-:W-:Y:S01]  /*0190*/  UIADD3 UR5, UPT, UPT, -UR4, UR6, URZ ;  /* 0x0000000604057290 */ /* 0x000fe2000fffe1ff */
[----:B------:R-:W0:Y:S03]  /*01a0*/  LDCU UR7, c[0x0][0x390] ;  /* 0x00007200ff0777ac */ /* 0x000e260008000800 */
[----:B------:R-:W-:Y:S02]  /*01b0*/  UISETP.GT.AND UP1, UPT, UR5, 0x3, UPT ;  /* 0x000000030500788c */ /* 0x000fe4000bf24270 */
[----:B------:R-:W-:-:S07]  /*01c0*/  UPLOP3.LUT UP0, UPT, UPT, UPT, UPT, 0x80, 0x8 ;  /* 0x000000000008789c */ /* 0x000fce0003f0f070 */
[----:B------:R-:W-:Y:S05]  /*01d0*/  BRA.U !UP1, `(.L_x_8) ;  /* 0x0000000109847547 */ /* 0x000fea000b800000 */
[----:B------:R-:W-:Y:S02]  /*01e0*/  UIADD3 UR5, UPT, UPT, UR6, -0x3, URZ ;  /* 0xfffffffd06057890 */ /* 0x000fe4000fffe0ff */
[----:B------:R-:W-:-:S11]  /*01f0*/  UPLOP3.LUT UP0, UPT, UPT, UPT, UPT, 0x40, 0x4 ;  /* 0x000000000004789c */ /* 0x000fd60003f0e870 */
.L_x_9:
[----:B------:R-:W-:Y:S01]  /*0200*/  MOV R4, R0 ;  /* 0x0000000000047202 */ /* 0x000fe20000000f00 */
[----:B------:R-:W-:-:S05]  /*0210*/  IMAD.MOV.U32 R5, RZ, RZ, R13 ;  /* 0x000000ffff057224 */ /* 0x000fca00078e000d */
[----:B------:R-:W2:Y:S04]  /*0220*/  LDG.E.64 R6, desc[UR8][R4.64] ;  /* 0x0000000804067981 */ /* 0x000ea8000c1e1b00 */
[----:B------:R-:W3:Y:S04]  /*0230*/  LDG.E.64 R8, desc[UR8][R4.64+0x8] ;  /* 0x0000080804087981 */ /* 0x000ee8000c1e1b00 */
[----:B------:R-:W4:Y:S04]  /*0240*/  LDG.E.64 R10, desc[UR8][R4.64+0x10] ;  /* 0x00001008040a7981 */ /* 0x000f28000c1e1b00 */
[----:B------:R-:W4:Y:S01]  /*0250*/  LDG.E.64 R12, desc[UR8][R4.64+0x18] ;  /* 0x00001808040c7981 */ /* 0x000f22000c1e1b00 */
[----:B------:R-:W-:Y:S01]  /*0260*/  UIADD3 UR4, UPT, UPT, UR4, 0x4, URZ ;  /* 0x0000000404047890 */ /* 0x000fe2000fffe0ff */
[----:B------:R-:W-:-:S03]  /*0270*/  IADD3 R0, P1, PT, R4, 0x20, RZ ;  /* 0x0000002004007810 */ /* 0x000fc60007f3e0ff */
[----:B------:R-:W-:Y:S01]  /*0280*/  UISETP.GE.AND UP1, UPT, UR4, UR5, UPT ;  /* 0x000000050400728c */ /* 0x000fe2000bf26270 */
[----:B--2---:R-:W1:Y:S08]  /*0290*/  F2F.F32.F64 R6, |R6| ;  /* 0x4000000600067310 */ /* 0x004e700000301000 */
[----:B---3--:R-:W2:Y:S08]  /*02a0*/  F2F.F32.F64 R8, |R8| ;  /* 0x4000000800087310 */ /* 0x008eb00000301000 */
[----:B-1----:R-:W1:Y:S08]  /*02b0*/  F2F.F64.F32 R14, R6 ;  /* 0x00000006000e7310 */ /* 0x002e700000201800 */
[----:B--2---:R-:W-:Y:S01]  /*02c0*/  F2F.F64.F32 R16, R8 ;  /* 0x0000000800107310 */ /* 0x004fe20000201800 */
[----:B-1---5:R-:W-:-:S07]  /*02d0*/  DSETP.GT.AND P0, PT, R14, R2, PT ;  /* 0x000000020e00722a */ /* 0x022fce0003f04000 */
[----:B----4-:R-:W1:Y:S08]  /*02e0*/  F2F.F32.F64 R10, |R10| ;  /* 0x4000000a000a7310 */ /* 0x010e700000301000 */
[----:B------:R2:W3:Y:S01]  /*02f0*/  F2F.F32.F64 R12, |R12| ;  /* 0x4000000c000c7310 */ /* 0x0004e20000301000 */
[----:B------:R-:W-:Y:S01]  /*0300*/  @P0 IMAD.MOV.U32 R2, RZ, RZ, R14 ;  /* 0x000000ffff020224 */ /* 0x000fe200078e000e */
[----:B------:R-:W-:-:S06]  /*0310*/  @P0 MOV R3, R15 ;  /* 0x0000000f00030202 */ /* 0x000fcc0000000f00 */
[----:B-1----:R-:W1:Y:S01]  /*0320*/  F2F.F64.F32 R14, R10 ;  /* 0x0000000a000e7310 */ /* 0x002e620000201800 */
[----:B--2---:R-:W-:Y:S01]  /*0330*/  IADD3.X R13, PT, PT, RZ, R5, RZ, P1, !PT ;  /* 0x00000005ff0d7210 */ /* 0x004fe20000ffe4ff */
[----:B------:R-:W-:-:S06]  /*0340*/  DSETP.GT.AND P0, PT, R16, R2, PT ;  /* 0x000000021000722a */ /* 0x000fcc0003f04000 */
[----:B---3--:R-:W2:Y:S08]  /*0350*/  F2F.F64.F32 R6, R12 ;  /* 0x0000000c00067310 */ /* 0x008eb00000201800 */
[----:B------:R-:W-:Y:S02]  /*0360*/  @P0 IMAD.MOV.U32 R2, RZ, RZ, R16 ;  /* 0x000000ffff020224 */ /* 0x000fe400078e0010 */
[----:B------:R-:W-:-:S06]  /*0370*/  @P0 IMAD.MOV.U32 R3, RZ, RZ, R17 ;  /* 0x000000ffff030224 */ /* 0x000fcc00078e0011 */
[----:B-1----:R-:W-:-:S14]  /*0380*/  DSETP.GT.AND P0, PT, R14, R2, PT ;  /* 0x000000020e00722a */ /* 0x002fdc0003f04000 */
[----:B------:R-:W-:Y:S01]  /*0390*/  @P0 MOV R2, R14 ;  /* 0x0000000e00020202 */ /* 0x000fe20000000f00 */
[----:B------:R-:W-:-:S06]  /*03a0*/  @P0 IMAD.MOV.U32 R3, RZ, RZ, R15 ;  /* 0x000000ffff030224 */ /* 0x000fcc00078e000f */
[----:B--2---:R-:W-:-:S14]  /*03b0*/  DSETP.GT.AND P0, PT, R6, R2, PT ;  /* 0x000000020600722a */ /* 0x004fdc0003f04000 */
[----:B------:R-:W-:Y:S01]  /*03c0*/  @P0 IMAD.MOV.U32 R2, RZ, RZ, R6 ;  /* 0x000000ffff020224 */ /* 0x000fe200078e0006 */
[----:B------:R-:W-:Y:S01]  /*03d0*/  @P0 MOV R3, R7 ;  /* 0x0000000700030202 */ /* 0x000fe20000000f00 */
[----:B------:R-:W-:Y:S06]  /*03e0*/  BRA.U !UP1, `(.L_x_9) ;  /* 0xfffffffd09847547 */ /* 0x000fec000b83ffff */
.L_x_8:
[----:B0-----:R-:W-:-:S04]  /*03f0*/  UIADD3 UR5, UPT, UPT, -UR4, UR7, URZ ;  /* 0x0000000704057290 */ /* 0x001fc8000fffe1ff */
[----:B------:R-:W-:-:S09]  /*0400*/  UISETP.GT.AND UP1, UPT, UR5, 0x1, UPT ;  /* 0x000000010500788c */ /* 0x000fd2000bf24270 */
[----:B------:R-:W-:Y:S05]  /*0410*/  BRA.U !UP1, `(.L_x_10) ;  /* 0x0000000109507547 */ /* 0x000fea000b800000 */
[----:B------:R-:W-:-:S05]  /*0420*/  IMAD.MOV.U32 R12, RZ, RZ, R0 ;  /* 0x000000ffff0c7224 */ /* 0x000fca00078e0000 */
[----:B------:R-:W2:Y:S04]  /*0430*/  LDG.E.64 R4, desc[UR8][R12.64] ;  /* 0x000000080c047981 */ /* 0x000ea8000c1e1b00 */
[----:B------:R0:W3:Y:S01]  /*0440*/  LDG.E.64 R6, desc[UR8][R12.64+0x8] ;  /* 0x000008080c067981 */ /* 0x0000e2000c1e1b00 */
[----:B------:R-:W-:Y:S01]  /*0450*/  IADD3 R0, P1, PT, R0, 0x8, RZ ;  /* 0x0000000800007810 */ /* 0x000fe20007f3e0ff */
[----:B------:R-:W-:Y:S02]  /*0460*/  UIADD3 UR4, UPT, UPT, UR4, 0x1, URZ ;  /* 0x0000000104047890 */ /* 0x000fe4000fffe0ff */
[----:B------:R-:W-:Y:S01]  /*0470*/  UPLOP3.LUT UP0, UPT, UPT, UPT, UPT, 0x40, 0x4 ;  /* 0x000000000004789c */ /* 0x000fe20003f0e870 */
[----:B------:R-:W-:Y:S01]  /*0480*/  IADD3 R0, P2, PT, R0, 0x8, RZ ;  /* 0x0000000800007810 */ /* 0x000fe20007f5e0ff */
[----:B------:R-:W-:Y:S01]  /*0490*/  UIADD3 UR4, UPT, UPT, UR4, 0x1, URZ ;  /* 0x0000000104047890 */ /* 0x000fe2000fffe0ff */
[----:B0-----:R-:W-:-:S05]  /*04a0*/  IADD3.X R13, PT, PT, RZ, R13, RZ, P1, !PT ;  /* 0x0000000dff0d7210 */ /* 0x001fca0000ffe4ff */
[----:B------:R-:W-:Y:S01]  /*04b0*/  IMAD.X R13, RZ, RZ, R13, P2 ;  /* 0x000000ffff0d7224 */ /* 0x000fe200010e060d */
[----:B--2---:R-:W0:Y:S08]  /*04c0*/  F2F.F32.F64 R4, |R4| ;  /* 0x4000000400047310 */ /* 0x004e300000301000 */
[----:B---3--:R-:W1:Y:S08]  /*04d0*/  F2F.F32.F64 R6, |R6| ;  /* 0x4000000600067310 */ /* 0x008e700000301000 */
[----:B0-----:R-:W0:Y:S08]  /*04e0*/  F2F.F64.F32 R8, R4 ;  /* 0x0000000400087310 */ /* 0x001e300000201800 */
[----:B-1----:R-:W1:Y:S01]  /*04f0*/  F2F.F64.F32 R10, R6 ;  /* 0x00000006000a7310 */ /* 0x002e620000201800 */
[----:B0----5:R-:W-:-:S14]  /*0500*/  DSETP.GT.AND P0, PT, R8, R2, PT ;  /* 0x000000020800722a */ /* 0x021fdc0003f04000 */
[----:B------:R-:W-:Y:S01]  /*0510*/  @P0 MOV R2, R8 ;  /* 0x0000000800020202 */ /* 0x000fe20000000f00 */
[----:B------:R-:W-:-:S06]  /*0520*/  @P0 IMAD.MOV.U32 R3, RZ, RZ, R9 ;  /* 0x000000ffff030224 */ /* 0x000fcc00078e0009 */
[----:B-1----:R-:W-:-:S14]  /*0530*/  DSETP.GT.AND P0, PT, R10, R2, PT ;  /* 0x000000020a00722a */ /* 0x002fdc0003f04000 */
[----:B------:R-:W-:Y:S01]  /*0540*/  @P0 IMAD.MOV.U32 R2, RZ, RZ, R10 ;  /* 0x000000ffff020224 */ /* 0x000fe200078e000a */
[----:B------:R-:W-:-:S07]  /*0550*/  @P0 MOV R3, R11 ;  /* 0x0000000b00030202 */ /* 0x000fce0000000f00 */
.L_x_10:
[----:B------:R-:W-:-:S09]  /*0560*/  UISETP.NE.OR UP0, UPT, UR4, UR7, UP0 ;  /* 0x000000070400728c */ /* 0x000fd20008705670 */
[----:B------:R-:W-:Y:S05]  /*0570*/  BRA.U !UP0, `(.L_x_6) ;  /* 0x0000000108347547 */ /* 0x000fea000b800000 */
.L_x_7:
[----:B------:R-:W-:Y:S01]  /*0580*/  MOV R4, R0 ;  /* 0x0000000000047202 */ /* 0x000fe20000000f00 */
[----:B------:R-:W-:-:S06]  /*0590*/  IMAD.MOV.U32 R5, RZ, RZ, R13 ;  /* 0x000000ffff057224 */ /* 0x000fcc00078e000d */
[----:B------:R-:W2:Y:S01]  /*05a0*/  LDG.E.64 R4, desc[UR8][R4.64] ;  /* 0x0000000804047981 */ /* 0x000ea2000c1e1b00 */
[----:B------:R-:W-:Y:S01]  /*05b0*/  UIADD3 UR4, UPT, UPT, UR4, 0x1, URZ ;  /* 0x0000000104047890 */ /* 0x000fe2000fffe0ff */
[----:B------:R-:W-:-:S03]  /*05c0*/  IADD3 R0, P1, PT, R0, 0x8, RZ ;  /* 0x0000000800007810 */ /* 0x000fc60007f3e0ff */
[----:B------:R-:W-:Y:S01]  /*05d0*/  UISETP.NE.AND UP0, UPT, UR4, UR10, UPT ;  /* 0x0000000a0400728c */ /* 0x000fe2000bf05270 */
[----:B------:R-:W-:Y:S01]  /*05e0*/  IADD3.X R13, PT, PT, RZ, R13, RZ, P1, !PT ;  /* 0x0000000dff0d7210 */ /* 0x000fe20000ffe4ff */
[----:B--2---:R-:W0:Y:S08]  /*05f0*/  F2F.F32.F64 R6, |R4| ;  /* 0x4000000400067310 */ /* 0x004e300000301000 */
[----:B0-----:R-:W0:Y:S02]  /*0600*/  F2F.F64.F32 R6, R6 ;  /* 0x0000000600067310 */ /* 0x001e240000201800 */
[----:B0----5:R-:W-:-:S14]  /*0610*/  DSETP.GT.AND P0, PT, R6, R2, PT ;  /* 0x000000020600722a */ /* 0x021fdc0003f04000 */
[----:B------:R-:W-:Y:S01]  /*0620*/  @P0 IMAD.MOV.U32 R2, RZ, RZ, R6 ;  /* 0x000000ffff020224 */ /* 0x000fe200078e0006 */
[----:B------:R-:W-:Y:S01]  /*0630*/  @P0 MOV R3, R7 ;  /* 0x0000000700030202 */ /* 0x000fe20000000f00 */
[----:B------:R-:W-:Y:S06]  /*0640*/  BRA.U UP0, `(.L_x_7) ;  /* 0xfffffffd00cc7547 */ /* 0x000fec000b83ffff */
.L_x_6:
[----:B------:R-:W0:Y:S02]  /*0650*/  LDC.64 R4, c[0x0][0x388] ;  /* 0x0000e200ff047b82 */ /* 0x000e240000000a00 */
[----:B0----5:R-:W-:Y:S01]  /*0660*/  STG.E.64 desc[UR8][R4.64], R2 ;  /* 0x0000000204007986 */ /* 0x021fe2000c101b08 */
[----:B------:R-:W-:Y:S05]  /*0670*/  EXIT ;  /* 0x000000000000794d */ /* 0x000fea0003800000 */
.L_x_11:
        /* <DEDUP_REMOVED lines=16> */
.L_x_24:


//--------------------- .text.sum                 --------------------------
	.section	.text.sum,"ax",@progbits
	.align	128
.text.sum:
        .type           sum,@function
        .size           sum,(.L_x_25 - sum)
        .other          sum,@"STO_CUDA_ENTRY STV_DEFAULT"
sum:
        /* <DEDUP_REMOVED lines=9> */
[----:B------:R-:W1:Y:S01]  /*0090*/  LDCU.64 UR6, c[0x0][0x358] ;  /* 0x00006b00ff0677ac */ /* 0x000e620008000a00 */
[----:B0-----:R-:W-:Y:S02]  /*00a0*/  LOP3.LUT R0, R0, 0xffff, RZ, 0xc0, !PT ;  /* 0x0000ffff00007812 */ /* 0x001fe400078ec0ff */
[----:B---3--:R-:W-:Y:S01]  /*00b0*/  LOP3.LUT R9, R9, 0xffff, RZ, 0xc0, !PT ;  /* 0x0000ffff09097812 */ /* 0x008fe200078ec0ff */
[----:B------:R-:W-:-:S04]  /*00c0*/  USHF.R.S32.HI UR4, URZ, 0x1, UR4 ;  /* 0x00000001ff047899 */ /* 0x000fc80008011404 */
[----:B------:R-:W-:-:S05]  /*00d0*/  IMAD R9, R9, UR5, R0 ;  /* 0x0000000509097c24 */ /* 0x000fca000f8e0200 */
[----:B------:R-:W-:-:S13]  /*00e0*/  ISETP.LT.AND P0, PT, R9, UR4, PT ;  /* 0x0000000409007c0c */ /* 0x000fda000bf01270 */
[----:B------:R-:W0:Y:S01]  /*00f0*/  @P0 LDC.64 R4, c[0x0][0x380] ;  /* 0x0000e000ff040b82 */ /* 0x000e220000000a00 */
[C---:B------:R-:W-:Y:S01]  /*0100*/  @P0 IADD3 R7, PT, PT, R9.reuse, UR4, RZ ;  /* 0x0000000409070c10 */ /* 0x040fe2000fffe0ff */
[----:B0-----:R-:W-:-:S04]  /*0110*/  @P0 IMAD.WIDE R2, R9, 0x4, R4 ;  /* 0x0000000409020825 */ /* 0x001fc800078e0204 */
[----:B------:R-:W-:Y:S02]  /*0120*/  @P0 IMAD.WIDE R4, R7, 0x4, R4 ;  /* 0x0000000407040825 */ /* 0x000fe400078e0204 */
[----:B-1----:R-:W2:Y:S01]  /*0130*/  @P0 LDG.E R2, desc[UR6][R2.64] ;  /* 0x0000000602020981 */ /* 0x002ea2000c1e1900 */
[----:B------:R-:W0:Y:S03]  /*0140*/  @P0 LDC.64 R6, c[0x0][0x390] ;  /* 0x0000e400ff060b82 */ /* 0x000e260000000a00 */
[----:B------:R-:W2:Y:S01]  /*0150*/  @P0 LDG.E R5, desc[UR6][R4.64] ;  /* 0x0000000604050981 */ /* 0x000ea2000c1e1900 */
[----:B------:R-:W-:-:S04]  /*0160*/  USHF.R.S32.HI UR5, URZ, 0x1f, UR4 ;  /* 0x0000001fff057899 */ /* 0x000fc80008011404 */
[----:B------:R-:W-:-:S04]  /*0170*/  ULOP3.LUT UR5, UR5, 0x1, URZ, 0xc0, !UPT ;  /* 0x0000000105057892 */ /* 0x000fc8000f8ec0ff */
[----:B------:R-:W-:-:S04]  /*0180*/  UIADD3 UR5, UPT, UPT, UR4, UR5, URZ ;  /* 0x0000000504057290 */ /* 0x000fc8000fffe0ff */
[----:B------:R-:W-:-:S04]  /*0190*/  USHF.R.S32.HI UR5, URZ, 0x1, UR5 ;  /* 0x00000001ff057899 */ /* 0x000fc80008011405 */
[----:B------:R-:W-:Y:S01]  /*01a0*/  UISETP.NE.U32.AND UP0, UPT, UR5, URZ, UPT ;  /* 0x000000ff0500728c */ /* 0x000fe2000bf05070 */
[----:B0-----:R-:W-:Y:S01]  /*01b0*/  @P0 IMAD.WIDE R6, R9, 0x4, R6 ;  /* 0x0000000409060825 */ /* 0x001fe200078e0206 */
[----:B--2---:R-:W-:-:S05]  /*01c0*/  @P0 IADD3 R11, PT, PT, R2, R5, RZ ;  /* 0x00000005020b0210 */ /* 0x004fca0007ffe0ff */
[----:B------:R0:W-:Y:S01]  /*01d0*/  @P0 STG.E desc[UR6][R6.64], R11 ;  /* 0x0000000b06000986 */ /* 0x0001e2000c101906 */
[----:B------:R-:W-:Y:S06]  /*01e0*/  BAR.SYNC.DEFER_BLOCKING 0x0 ;  /* 0x0000000000007b1d */ /* 0x000fec0000010000 */
[----:B------:R-:W-:Y:S05]  /*01f0*/  BRA.U !UP0, `(.L_x_12) ;  /* 0x0000000108407547 */ /* 0x000fea000b800000 */
[----:B------:R-:W1:Y:S02]  /*0200*/  LDC.64 R4, c[0x0][0x390] ;  /* 0x0000e400ff047b82 */ /* 0x000e640000000a00 */
.L_x_15:
[----:B------:R-:W-:Y:S01]  /*0210*/  ISETP.GE.U32.AND P0, PT, R9, UR5, PT ;  /* 0x0000000509007c0c */ /* 0x000fe2000bf06070 */
[----:B------:R-:W-:-:S12]  /*0220*/  BSSY.RECONVERGENT B0, `(.L_x_13) ;  /* 0x0000009000007945 */ /* 0x000fd80003800200 */
[----:B--2---:R-:W-:Y:S05]  /*0230*/  @P0 BRA `(.L_x_14) ;  /* 0x00000000001c0947 */ /* 0x004fea0003800000 */
[C---:B------:R-:W-:Y:S01]  /*0240*/  IADD3 R3, PT, PT, R9.reuse, UR5, RZ ;  /* 0x0000000509037c10 */ /* 0x040fe2000fffe0ff */
[----:B01----:R-:W-:-:S04]  /*0250*/  IMAD.WIDE R6, R9, 0x4, R4 ;  /* 0x0000000409067825 */ /* 0x003fc800078e0204 */
[----:B------:R-:W-:Y:S01]  /*0260*/  IMAD.WIDE.U32 R2, R3, 0x4, R4 ;  /* 0x0000000403027825 */ /* 0x000fe200078e0004 */
[----:B------:R-:W2:Y:S05]  /*0270*/  LDG.E R0, desc[UR6][R6.64] ;  /* 0x0000000606007981 */ /* 0x000eaa000c1e1900 */
[----:B------:R-:W2:Y:S02]  /*0280*/  LDG.E R3, desc[UR6][R2.64] ;  /* 0x0000000602037981 */ /* 0x000ea4000c1e1900 */
[----:B--2---:R-:W-:-:S05]  /*0290*/  IADD3 R11, PT, PT, R0, R3, RZ ;  /* 0x00000003000b7210 */ /* 0x004fca0007ffe0ff */
[----:B------:R2:W-:Y:S02]  /*02a0*/  STG.E desc[UR6][R6.64], R11 ;  /* 0x0000000b06007986 */ /* 0x0005e4000c101906 */
.L_x_14:
[----:B------:R-:W-:Y:S05]  /*02b0*/  BSYNC.RECONVERGENT B0 ;  /* 0x0000000000007941 */ /* 0x000fea0003800200 */
.L_x_13:
[----:B------:R-:W-:Y:S01]  /*02c0*/  BAR.SYNC.DEFER_BLOCKING 0x0 ;  /* 0x0000000000007b1d */ /* 0x000fe20000010000 */
[----:B------:R-:W-:-:S04]  /*02d0*/  USHF.R.U32.HI UR5, URZ, 0x1, UR5 ;  /* 0x00000001ff057899 */ /* 0x000fc80008011605 */
[----:B------:R-:W-:-:S09]  /*02e0*/  UISETP.NE.U32.AND UP0, UPT, UR5, URZ, UPT ;  /* 0x000000ff0500728c */ /* 0x000fd2000bf05070 */
[----:B------:R-:W-:Y:S05]  /*02f0*/  BRA.U UP0, `(.L_x_15) ;  /* 0xfffffffd00c47547 */ /* 0x000fea000b83ffff */
.L_x_12:
[----:B------:R-:W-:-:S13]  /*0300*/  ISETP.NE.AND P0, PT, R9, RZ, PT ;  /* 0x000000ff0900720c */ /* 0x000fda0003f05270 */
[----:B------:R-:W-:Y:S05]  /*0310*/  @P0 EXIT ;  /* 0x000000000000094d */ /* 0x000fea0003800000 */
[----:B------:R-:W3:Y:S02]  /*0320*/  LDC.64 R2, c[0x0][0x390] ;  /* 0x0000e400ff027b82 */ /* 0x000ee40000000a00 */
[----:B---3--:R-:W3:Y:S06]  /*0330*/  LDG.E R3, desc[UR6][R2.64] ;  /* 0x0000000602037981 */ /* 0x008eec000c1e1900 */
[----:B-1----:R-:W3:Y:S02]  /*0340*/  LDC.64 R4, c[0x0][0x388] ;  /* 0x0000e200ff047b82 */ /* 0x002ee40000000a00 */
[----:B---3--:R-:W-:Y:S01]  /*0350*/  STG.E desc[UR6][R4.64], R3 ;  /* 0x0000000304007986 */ /* 0x008fe2000c101906 */
[----:B------:R-:W-:Y:S05]  /*0360*/  EXIT ;  /* 0x000000000000794d */ /* 0x000fea0003800000 */
.L_x_16:
        /* <DEDUP_REMOVED lines=9> */
.L_x_25:


//--------------------- .text.vec_add_64          --------------------------
	.section	.text.vec_add_64,"ax",@progbits
	.align	128
.text.vec_add_64:
        .type           vec_add_64,@function
        .size           vec_add_64,(.L_x_26 - vec_add_64)
        .other          vec_add_64,@"STO_CUDA_ENTRY STV_DEFAULT"
vec_add_64:
[----:B------:R-:W-:Y:S01]  /*0000*/  LDC R1, c[0x0][0x37c] ;  /* 0x0000df00ff017b82 */ /* 0x000fe20000000800 */
[----:B------:R-:W0:Y:S07]  /*0010*/  S2R R0, SR_TID.X ;  /* 0x0000000000007919 */ /* 0x000e2e0000002100 */
[----:B------:R-:W1:Y:S01]  /*0020*/  S2UR UR4, SR_CTAID.X ;  /* 0x00000000000479c3 */ /* 0x000e620000002500 */
[----:B------:R-:W2:Y:S07]  /*0030*/  LDCU.64 UR6, c[0x0][0x358] ;  /* 0x00006b00ff0677ac */ /* 0x000eae0008000a00 */
[----:B------:R-:W3:Y:S08]  /*0040*/  LDC R11, c[0x0][0x360] ;  /* 0x0000d800ff0b7b82 */ /* 0x000ef00000000800 */
[----:B------:R-:W4:Y:S08]  /*0050*/  LDC.64 R2, c[0x0][0x380] ;  /* 0x0000e000ff027b82 */ /* 0x000f300000000a00 */
[----:B------:R-:W5:Y:S01]  /*0060*/  LDC.64 R4, c[0x0][0x388] ;  /* 0x0000e200ff047b82 */ /* 0x000f620000000a00 */
[----:B-1----:R-:W-:Y:S01]  /*0070*/  ULOP3.LUT UR4, UR4, 0xffff, URZ, 0xc0, !UPT ;  /* 0x0000ffff04047892 */ /* 0x002fe2000f8ec0ff */
[----:B0-----:R-:W-:-:S06]  /*0080*/  LOP3.LUT R0, R0, 0xffff, RZ, 0xc0, !PT ;  /* 0x0000ffff00007812 */ /* 0x001fcc00078ec0ff */
[----:B------:R-:W0:Y:S01]  /*0090*/  LDC.64 R8, c[0x0][0x390] ;  /* 0x0000e400ff087b82 */ /* 0x000e220000000a00 */
[----:B---3--:R-:W-:-:S05]  /*00a0*/  LOP3.LUT R11, R11, 0xffff, RZ, 0xc0, !PT ;  /* 0x0000ffff0b0b7812 */ /* 0x008fca00078ec0ff */
[----:B------:R-:W-:-:S04]  /*00b0*/  IMAD R11, R11, UR4, R0 ;  /* 0x000000040b0b7c24 */ /* 0x000fc8000f8e0200 */
[----:B----4-:R-:W-:-:S04]  /*00c0*/  IMAD.WIDE R2, R11, 0x8, R2 ;  /* 0x000000080b027825 */ /* 0x010fc800078e0202 */
[C---:B-----5:R-:W-:Y:S02]  /*00d0*/  IMAD.WIDE R4, R11.reuse, 0x8, R4 ;  /* 0x000000080b047825 */ /* 0x060fe400078e0204 */
[----:B--2---:R-:W2:Y:S04]  /*00e0*/  LDG.E.64 R2, desc[UR6][R2.64] ;  /* 0x0000000602027981 */ /* 0x004ea8000c1e1b00 */
[----:B------:R-:W2:Y:S01]  /*00f0*/  LDG.E.64 R4, desc[UR6][R4.64] ;  /* 0x0000000604047981 */ /* 0x000ea2000c1e1b00 */
[----:B0-----:R-:W-:Y:S01]  /*0100*/  IMAD.WIDE R8, R11, 0x8, R8 ;  /* 0x000000080b087825 */ /* 0x001fe200078e0208 */
[----:B--2---:R-:W-:-:S07]  /*0110*/  DADD R6, R2, R4 ;  /* 0x0000000002067229 */ /* 0x004fce0000000004 */
[----:B------:R-:W-:Y:S01]  /*0120*/  STG.E.64 desc[UR6][R8.64], R6 ;  /* 0x0000000608007986 */ /* 0x000fe2000c101b06 */
[----:B------:R-:W-:Y:S05]  /*0130*/  EXIT ;  /* 0x000000000000794d */ /* 0x000fea0003800000 */
.L_x_17:
        /* <DEDUP_REMOVED lines=12> */
.L_x_26:


//--------------------- .text.vec_fma             --------------------------
	.section	.text.vec_fma,"ax",@progbits
	.align	128
.text.vec_fma:
        .type           vec_fma,@function
        .size           vec_fma,(.L_x_27 - vec_fma)
        .other          vec_fma,@"STO_CUDA_ENTRY STV_DEFAULT"
vec_fma:
        /* <DEDUP_REMOVED lines=11> */
[----:B------:R-:W-:Y:S02]  /*00b0*/  IMAD R11, R11, UR4, R0 ;  /* 0x000000040b0b7c24 */ /* 0x000fe4000f8e0200 */
[----:B------:R-:W1:Y:S02]  /*00c0*/  LDC.64 R8, c[0x0][0x398] ;  /* 0x0000e600ff087b82 */ /* 0x000e640000000a00 */
[----:B----4-:R-:W-:-:S04]  /*00d0*/  IMAD.WIDE R2, R11, 0x4, R2 ;  /* 0x000000040b027825 */ /* 0x010fc800078e0202 */
[C---:B-----5:R-:W-:Y:S02]  /*00e0*/  IMAD.WIDE R4, R11.reuse, 0x4, R4 ;  /* 0x000000040b047825 */ /* 0x060fe400078e0204 */
[----:B--2---:R-:W2:Y:S04]  /*00f0*/  LDG.E R2, desc[UR6][R2.64] ;  /* 0x0000000602027981 */ /* 0x004ea8000c1e1900 */
[----:B------:R-:W2:Y:S01]  /*0100*/  LDG.E R5, desc[UR6][R4.64] ;  /* 0x0000000604057981 */ /* 0x000ea2000c1e1900 */
[----:B0-----:R-:W-:-:S06]  /*0110*/  IMAD.WIDE R6, R11, 0x4, R6 ;  /* 0x000000040b067825 */ /* 0x001fcc00078e0206 */
[----:B------:R-:W2:Y:S01]  /*0120*/  LDG.E R6, desc[UR6][R6.64] ;  /* 0x0000000606067981 */ /* 0x000ea2000c1e1900 */
[----:B-1----:R-:W-:-:S04]  /*0130*/  IMAD.WIDE R8, R11, 0x4, R8 ;  /* 0x000000040b087825 */ /* 0x002fc800078e0208 */
[----:B--2---:R-:W-:-:S05]  /*0140*/  FFMA.FTZ R11, R5, R6, R2 ;  /* 0x00000006050b7223 */ /* 0x004fca0000010002 */
[----:B------:R-:W-:Y:S01]  /*0150*/  STG.E desc[UR6][R8.64], R11 ;  /* 0x0000000b08007986 */ /* 0x000fe2000c101906 */
[----:B------:R-:W-:Y:S05]  /*0160*/  EXIT ;  /* 0x000000000000794d */ /* 0x000fea0003800000 */
.L_x_18:
        /* <DEDUP_REMOVED lines=9> */
.L_x_27:


//--------------------- .text.vec_sub             --------------------------
	.section	.text.vec_sub,"ax",@progbits
	.align	128
.text.vec_sub:
        .type           vec_sub,@function
        .size           vec_sub,(.L_x_28 - vec_sub)
        .other          vec_sub,@"STO_CUDA_ENTRY STV_DEFAULT"
vec_sub:
        /* <DEDUP_REMOVED lines=14> */
[----:B--2---:R-:W2:Y:S04]  /*00e0*/  LDG.E R2, desc[UR6][R2.64] ;  /* 0x0000000602027981 */ /* 0x004ea8000c1e1900 */
[----:B------:R-:W2:Y:S01]  /*00f0*/  LDG.E R5, desc[UR6][R4.64] ;  /* 0x0000000604057981 */ /* 0x000ea2000c1e1900 */
[----:B0-----:R-:W-:-:S04]  /*0100*/  IMAD.WIDE R6, R9, 0x4, R6 ;  /* 0x0000000409067825 */ /* 0x001fc800078e0206 */
[----:B--2---:R-:W-:-:S05]  /*0110*/  FADD.FTZ R9, R2, -R5 ;  /* 0x8000000502097221 */ /* 0x004fca0000010000 */
[----:B------:R-:W-:Y:S01]  /*0120*/  STG.E desc[UR6][R6.64], R9 ;  /* 0x0000000906007986 */ /* 0x000fe2000c101906 */
[----:B------:R-:W-:Y:S05]  /*0130*/  EXIT ;  /* 0x000000000000794d */ /* 0x000fea0003800000 */
.L_x_19:
        /* <DEDUP_REMOVED lines=12> */
.L_x_28:


//--------------------- .text.vec_div             --------------------------
	.section	.text.vec_div,"ax",@progbits
	.align	128
.text.vec_div:
        .type           vec_div,@function
        .size           vec_div,(.L_x_29 - vec_div)
        .other          vec_div,@"STO_CUDA_ENTRY STV_DEFAULT"
vec_div:
[----:B------:R-:W-:Y:S01]  /*0000*/  LDC R1, c[0x0][0x37c] ;  /* 0x0000df00ff017b82 */ /* 0x000fe20000000800 */
[----:B------:R-:W0:Y:S07]  /*0010*/  S2R R0, SR_TID.X ;  /* 0x0000000000007919 */ /* 0x000e2e0000002100 */
[----:B------:R-:W1:Y:S01]  /*0020*/  S2UR UR4, SR_CTAID.X ;  /* 0x00000000000479c3 */ /* 0x000e620000002500 */
[----:B------:R-:W2:Y:S07]  /*0030*/  LDCU.64 UR6, c[0x0][0x358] ;  /* 0x00006b00ff0677ac */ /* 0x000eae0008000a00 */
[----:B------:R-:W3:Y:S08]  /*0040*/  LDC R9, c[0x0][0x360] ;  /* 0x0000d800ff097b82 */ /* 0x000ef00000000800 */
[----:B------:R-:W4:Y:S01]  /*0050*/  LDC.64 R4, c[0x0][0x388] ;  /* 0x0000e200ff047b82 */ /* 0x000f220000000a00 */
[----:B-1----:R-:W-:-:S07]  /*0060*/  ULOP3.LUT UR4, UR4, 0xffff, URZ, 0xc0, !UPT ;  /* 0x0000ffff04047892 */ /* 0x002fce000f8ec0ff */
[----:B------:R-:W1:Y:S01]  /*0070*/  LDC.64 R2, c[0x0][0x380] ;  /* 0x0000e000ff027b82 */ /* 0x000e620000000a00 */
[----:B0-----:R-:W-:Y:S02]  /*0080*/  LOP3.LUT R0, R0, 0xffff, RZ, 0xc0, !PT ;  /* 0x0000ffff00007812 */ /* 0x001fe400078ec0ff */
[----:B---3--:R-:W-:-:S05]  /*0090*/  LOP3.LUT R9, R9, 0xffff, RZ, 0xc0, !PT ;  /* 0x0000ffff09097812 */ /* 0x008fca00078ec0ff */
[----:B------:R-:W0:Y:S01]  /*00a0*/  LDC.64 R6, c[0x0][0x390] ;  /* 0x0000e400ff067b82 */ /* 0x000e220000000a00 */
[----:B------:R-:W-:-:S04]  /*00b0*/  IMAD R9, R9, UR4, R0 ;  /* 0x0000000409097c24 */ /* 0x000fc8000f8e0200 */
[----:B----4-:R-:W-:-:S05]  /*00c0*/  IMAD.WIDE R4, R9, 0x4, R4 ;  /* 0x0000000409047825 */ /* 0x010fca00078e0204 */
[----:B--2---:R-:W2:Y:S01]  /*00d0*/  LDG.E R8, desc[UR6][R4.64] ;  /* 0x0000000604087981 */ /* 0x004ea2000c1e1900 */
[----:B-1----:R-:W-:-:S05]  /*00e0*/  IMAD.WIDE R2, R9, 0x4, R2 ;  /* 0x0000000409027825 */ /* 0x002fca00078e0202 */
[----:B------:R-:W3:Y:S01]  /*00f0*/  LDG.E R0, desc[UR6][R2.64] ;  /* 0x0000000602007981 */ /* 0x000ee2000c1e1900 */
[----:B0-----:R-:W-:Y:S01]  /*0100*/  IMAD.WIDE R6, R9, 0x4, R6 ;  /* 0x0000000409067825 */ /* 0x001fe200078e0206 */
[----:B--2---:R-:W-:-:S13]  /*0110*/  FSETP.GT.FTZ.AND P0, PT, |R8|, 8.50705917302346158658e+37, PT ;  /* 0x7e8000000800780b */ /* 0x004fda0003f14200 */
[----:B------:R-:W-:Y:S01]  /*0120*/  @P0 FMUL.FTZ R8, R8, 0.25 ;  /* 0x3e80000008080820 */ /* 0x000fe20000410000 */
[----:B---3--:R-:W-:-:S03]  /*0130*/  @P0 FMUL.FTZ R0, R0, 0.25 ;  /* 0x3e80000000000820 */ /* 0x008fc60000410000 */
[----:B------:R-:W0:Y:S02]  /*0140*/  MUFU.RCP R11, R8 ;  /* 0x00000008000b7308 */ /* 0x000e240000001000 */
[----:B0-----:R-:W-:-:S05]  /*0150*/  FMUL.FTZ R11, R11, R0 ;  /* 0x000000000b0b7220 */ /* 0x001fca0000410000 */
[----:B------:R-:W-:Y:S01]  /*0160*/  STG.E desc[UR6][R6.64], R11 ;  /* 0x0000000b06007986 */ /* 0x000fe2000c101906 */
[----:B------:R-:W-:Y:S05]  /*0170*/  EXIT ;  /* 0x000000000000794d */ /* 0x000fea0003800000 */
.L_x_20:
        /* <DEDUP_REMOVED lines=16> */
.L_x_29:


//--------------------- .text.vec_mult            --------------------------
	.section	.text.vec_mult,"ax",@progbits
	.align	128
.text.vec_mult:
        .type           vec_mult,@function
        .size           vec_mult,(.L_x_30 - vec_mult)
        .other          vec_mult,@"STO_CUDA_ENTRY STV_DEFAULT"
vec_mult:
        /* <DEDUP_REMOVED lines=17> */
[----:B--2---:R-:W-:-:S05]  /*0110*/  FMUL.FTZ R9, R2, R5 ;  /* 0x0000000502097220 */ /* 0x004fca0000410000 */
[----:B------:R-:W-:Y:S01]  /*0120*/  STG.E desc[UR6][R6.64], R9 ;  /* 0x0000000906007986 */ /* 0x000fe2000c101906 */
[----:B------:R-:W-:Y:S05]  /*0130*/  EXIT ;  /* 0x000000000000794d */ /* 0x000fea0003800000 */
.L_x_21:
        /* <DEDUP_REMOVED lines=12> */
.L_x_30:


//--------------------- .text.vec_add             --------------------------
	.section	.text.vec_add,"ax",@progbits
	.align	128
.text.vec_add:
        .type           vec_add,@function
        .size           vec_add,(.L_x_31 - vec_add)
        .other          vec_add,@"STO_CUDA_ENTRY STV_DEFAULT"
vec_add:
        /* <DEDUP_REMOVED lines=17> */
[----:B--2---:R-:W-:-:S05]  /*0110*/  FADD.FTZ R9, R2, R5 ;  /* 0x0000000502097221 */ /* 0x004fca0000010000 */
[----:B------:R-:W-:Y:S01]  /*0120*/  STG.E desc[UR6][R6.64], R9 ;  /* 0x0000000906007986 */ /* 0x000fe2000c101906 */
[----:B------:R-:W-:Y:S05]  /*0130*/  EXIT ;  /* 0x000000000000794d */ /* 0x000fea0003800000 */
.L_x_22:
        /* <DEDUP_REMOVED lines=12> */
.L_x_31:


//--------------------- .nv.shared.reserved.0     --------------------------
	.section	.nv.shared.reserved.0,"aw",@nobits
	.weak		__nv_reservedSMEM_offset_0_alias
	.size		__nv_reservedSMEM_offset_0_alias, 0, 64
	.other		__nv_reservedSMEM_offset_0_alias,@"STO_CUDA_RESERVED_SHARED STV_DEFAULT"
__nv_reservedSMEM_offset_0_alias:
	.zero		0
	.zero		64


//--------------------- .nv.constant0.int_bubble_filter --------------------------
	.section	.nv.constant0.int_bubble_filter,"a",@progbits
	.sectionflags	@""
	.align	4
.nv.constant0.int_bubble_filter:
	.zero		924


//--------------------- .nv.constant0.spoc_max    --------------------------
	.section	.nv.constant0.spoc_max,"a",@progbits
	.sectionflags	@""
	.align	4
.nv.constant0.spoc_max:
	.zero		916


//--------------------- .nv.constant0.sum         --------------------------
	.section	.nv.constant0.sum,"a",@progbits
	.sectionflags	@""
	.align	4
.nv.constant0.sum:
	.zero		924


//--------------------- .nv.constant0.vec_add_64  --------------------------
	.section	.nv.constant0.vec_add_64,"a",@progbits
	.sectionflags	@""
	.align	4
.nv.constant0.vec_add_64:
	.zero		924


//--------------------- .nv.constant0.vec_fma     --------------------------
	.section	.nv.constant0.vec_fma,"a",@progbits
	.sectionflags	@""
	.align	4
.nv.constant0.vec_fma:
	.zero		932


//--------------------- .nv.constant0.vec_sub     --------------------------
	.section	.nv.constant0.vec_sub,"a",@progbits
	.sectionflags	@""
	.align	4
.nv.constant0.vec_sub:
	.zero		924


//--------------------- .nv.constant0.vec_div     --------------------------
	.section	.nv.constant0.vec_div,"a",@progbits
	.sectionflags	@""
	.align	4
.nv.constant0.vec_div:
	.zero		924


//--------------------- .nv.constant0.vec_mult    --------------------------
	.section	.nv.constant0.vec_mult,"a",@progbits
	.sectionflags	@""
	.align	4
.nv.constant0.vec_mult:
	.zero		924


//--------------------- .nv.constant0.vec_add     --------------------------
	.section	.nv.constant0.vec_add,"a",@progbits
	.sectionflags	@""
	.align	4
.nv.constant0.vec_add:
	.zero		924


//--------------------- SYMBOLS --------------------------

	.type		.nv.reservedSmem.offset0,@object
	.size		.nv.reservedSmem.offset0,0x4
